// auto-generated by cutlass_sweep.gemm — config: {"arch": "sm_90", "cluster_m": 2, "cluster_n": 2, "dtype": "e4m3", "stages": 3, "tile_k": 64, "tile_m": 256, "tile_n": 128}
#include "cutlass/cutlass.h"
#include "cutlass/gemm/collective/collective_builder.hpp"
#include "cutlass/gemm/device/gemm_universal_adapter.h"
#include "cutlass/gemm/kernel/gemm_universal.hpp"
#include "cutlass/epilogue/collective/collective_builder.hpp"

using ElemA = cutlass::float_e4m3_t;
using ElemB = cutlass::float_e4m3_t;
using ElemCD = cutlass::float_e4m3_t;
using Acc  = float;
using TileShape    = cute::Shape<cute::_256, cute::_128, cute::_64>;
using ClusterShape = cute::Shape<cute::_2, cute::_2, cute::_1>;

using CollectiveEpilogue = typename cutlass::epilogue::collective::CollectiveBuilder<
    cutlass::arch::Sm90, cutlass::arch::OpClassTensorOp,
    TileShape, ClusterShape,
    cutlass::epilogue::collective::EpilogueTileAuto,
    Acc, Acc,
    ElemCD, cutlass::layout::RowMajor, 128 / cutlass::sizeof_bits<ElemCD>::value,
    ElemCD, cutlass::layout::RowMajor, 128 / cutlass::sizeof_bits<ElemCD>::value,
    cutlass::epilogue::collective::EpilogueScheduleAuto
  >::CollectiveOp;

using CollectiveMainloop = typename cutlass::gemm::collective::CollectiveBuilder<
    cutlass::arch::Sm90, cutlass::arch::OpClassTensorOp,
    ElemA, cutlass::layout::RowMajor, 128 / cutlass::sizeof_bits<ElemA>::value,
    ElemB, cutlass::layout::ColumnMajor, 128 / cutlass::sizeof_bits<ElemB>::value,
    Acc,
    TileShape, ClusterShape,
    cutlass::gemm::collective::StageCount<3>,
    cutlass::gemm::collective::KernelScheduleAuto
  >::CollectiveOp;

using GemmKernel = cutlass::gemm::kernel::GemmUniversal<
    cute::Shape<int,int,int,int>,
    CollectiveMainloop,
    CollectiveEpilogue
>;
using Gemm = cutlass::gemm::device::GemmUniversalAdapter<GemmKernel>;

// Force the device kernel symbol into the cubin without needing a host main.
auto* _anchor = &cutlass::device_kernel<GemmKernel>;


// ===== COMPILED SASS (sm_90a) =====

	.target	sm_90a

	.elftype	@"ET_EXEC"


//--------------------- .note.nv.tkinfo           --------------------------
	.section	.note.nv.tkinfo,"",@"SHT_NOTE"
	.sectionflags	@"SHF_NOTE_NV_TKINFO"
	.tkinfo
        /*0018*/ 	.word	0x00000002
        /*0030*/ 	.string	""
        /*0030*/ 	.string	"ptxas"
        /*0030*/ 	.string	"Cuda compilation tools, release 13.0, V13.0.88"
        /*0030*/ 	.string	"Build cuda_13.0.r13.0/compiler.36424714_0"
        /*0030*/ 	.string	"-arch sm_90a -m 64 "



//--------------------- .note.nv.cuinfo           --------------------------
	.section	.note.nv.cuinfo,"",@"SHT_NOTE"
	.sectionflags	@"SHF_NOTE_NV_CUINFO"
        /*0018*/ 	.short	0x0002
        /*001a*/ 	.short	0x005a
        /*001c*/ 	.short	0x0082
	.zero		2


//--------------------- .nv.info                  --------------------------
	.section	.nv.info,"",@"SHT_CUDA_INFO"
	.align	4


	//----- nvinfo : EIATTR_REGCOUNT
	.align		4
        /*0000*/ 	.byte	0x04, 0x2f
        /*0002*/ 	.short	(.L_12 - .L_11)
	.align		4
.L_11:
        /*0004*/ 	.word	index@(_ZN7cutlass13device_kernelINS_4gemm6kernel13GemmUniversalIN4cute5tupleIJiiiiEEENS1_10collective13CollectiveMmaINS1_37MainloopSm90TmaGmmaWarpSpecializedFP8ILi3ENS5_IJNS4_1CILi2EEESB_NSA_ILi1EEEEEENS1_35KernelTmaWarpSpecializedCooperativeEEENS5_IJNSA_ILi256EEENSA_ILi128EEENSA_ILi64EEEEEENS_12float_e4m3_tENS5_IJlSC_lEEESK_SL_NS4_8TiledMMAINS4_8MMA_AtomIJNS4_4SM904GMMA31MMA_64x128x32_F32E4M3E4M3_SS_TNILNSP_7ScaleInE1ELSR_1EEEEEENS4_6LayoutINS5_IJSB_SC_SC_EEENS5_IJSC_NSA_ILi0EEESW_EEEEENS5_IJNS4_10UnderscoreESZ_SZ_EEEEENS4_23SM90_TMA_LOAD_MULTICASTENS4_14ComposedLayoutINS4_7SwizzleILi2ELi4ELi3EEENS4_18smem_ptr_flag_bitsILi8EEENSU_INS5_IJNSA_ILi8EEESI_EEENS5_IJSI_SC_EEEEEEEvNS4_8identityES12_S1C_vS1D_EENS_8epilogue10collective6detail29Sm90TmaWarpSpecializedAdapterINS1G_15DefaultEpilogueISK_SL_SL_NS1F_6thread17LinearCombinationISK_Li1EffLNS1K_9ScaleType4KindE0ELNS_15FloatRoundStyleE2ESK_EENS1_15EpilogueDefaultEEEEEvvEEEEvNT_6ParamsE)
        /*0008*/ 	.word	0x000000a8


	//----- nvinfo : EIATTR_FRAME_SIZE
	.align		4
.L_12:
        /*000c*/ 	.byte	0x04, 0x11
        /*000e*/ 	.short	(.L_14 - .L_13)
	.align		4
.L_13:
        /*0010*/ 	.word	index@(_ZN7cutlass13device_kernelINS_4gemm6kernel13GemmUniversalIN4cute5tupleIJiiiiEEENS1_10collective13CollectiveMmaINS1_37MainloopSm90TmaGmmaWarpSpecializedFP8ILi3ENS5_IJNS4_1CILi2EEESB_NSA_ILi1EEEEEENS1_35KernelTmaWarpSpecializedCooperativeEEENS5_IJNSA_ILi256EEENSA_ILi128EEENSA_ILi64EEEEEENS_12float_e4m3_tENS5_IJlSC_lEEESK_SL_NS4_8TiledMMAINS4_8MMA_AtomIJNS4_4SM904GMMA31MMA_64x128x32_F32E4M3E4M3_SS_TNILNSP_7ScaleInE1ELSR_1EEEEEENS4_6LayoutINS5_IJSB_SC_SC_EEENS5_IJSC_NSA_ILi0EEESW_EEEEENS5_IJNS4_10UnderscoreESZ_SZ_EEEEENS4_23SM90_TMA_LOAD_MULTICASTENS4_14ComposedLayoutINS4_7SwizzleILi2ELi4ELi3EEENS4_18smem_ptr_flag_bitsILi8EEENSU_INS5_IJNSA_ILi8EEESI_EEENS5_IJSI_SC_EEEEEEEvNS4_8identityES12_S1C_vS1D_EENS_8epilogue10collective6detail29Sm90TmaWarpSpecializedAdapterINS1G_15DefaultEpilogueISK_SL_SL_NS1F_6thread17LinearCombinationISK_Li1EffLNS1K_9ScaleType4KindE0ELNS_15FloatRoundStyleE2ESK_EENS1_15EpilogueDefaultEEEEEvvEEEEvNT_6ParamsE)
        /*0014*/ 	.word	0x00000108


	//----- nvinfo : EIATTR_MIN_STACK_SIZE
	.align		4
.L_14:
        /*0018*/ 	.byte	0x04, 0x12
        /*001a*/ 	.short	(.L_16 - .L_15)
	.align		4
.L_15:
        /*001c*/ 	.word	index@(_ZN7cutlass13device_kernelINS_4gemm6kernel13GemmUniversalIN4cute5tupleIJiiiiEEENS1_10collective13CollectiveMmaINS1_37MainloopSm90TmaGmmaWarpSpecializedFP8ILi3ENS5_IJNS4_1CILi2EEESB_NSA_ILi1EEEEEENS1_35KernelTmaWarpSpecializedCooperativeEEENS5_IJNSA_ILi256EEENSA_ILi128EEENSA_ILi64EEEEEENS_12float_e4m3_tENS5_IJlSC_lEEESK_SL_NS4_8TiledMMAINS4_8MMA_AtomIJNS4_4SM904GMMA31MMA_64x128x32_F32E4M3E4M3_SS_TNILNSP_7ScaleInE1ELSR_1EEEEEENS4_6LayoutINS5_IJSB_SC_SC_EEENS5_IJSC_NSA_ILi0EEESW_EEEEENS5_IJNS4_10UnderscoreESZ_SZ_EEEEENS4_23SM90_TMA_LOAD_MULTICASTENS4_14ComposedLayoutINS4_7SwizzleILi2ELi4ELi3EEENS4_18smem_ptr_flag_bitsILi8EEENSU_INS5_IJNSA_ILi8EEESI_EEENS5_IJSI_SC_EEEEEEEvNS4_8identityES12_S1C_vS1D_EENS_8epilogue10collective6detail29Sm90TmaWarpSpecializedAdapterINS1G_15DefaultEpilogueISK_SL_SL_NS1F_6thread17LinearCombinationISK_Li1EffLNS1K_9ScaleType4KindE0ELNS_15FloatRoundStyleE2ESK_EENS1_15EpilogueDefaultEEEEEvvEEEEvNT_6ParamsE)
        /*0020*/ 	.word	0x00000108
.L_16:


//--------------------- .nv.compat                --------------------------
	.section	.nv.compat,"",@"SHT_CUDA_COMPAT_INFO"
	.align	4
        /*0000*/ 	.byte	0x02, 0x09, 0x01, 0x00, 0x02, 0x02, 0x04, 0x00, 0x02, 0x05, 0x05, 0x00, 0x03, 0x07, 0x01, 0x01
        /*0010*/ 	.byte	0x02, 0x03, 0x01, 0x00, 0x02, 0x06, 0x01, 0x00, 0x04, 0x0b, 0x08, 0x00, 0x00, 0x00, 0x00, 0x00
        /*0020*/ 	.byte	0x00, 0x00, 0x00, 0x00


//--------------------- .nv.info._ZN7cutlass13device_kernelINS_4gemm6kernel13GemmUniversalIN4cute5tupleIJiiiiEEENS1_10collective13CollectiveMmaINS1_37MainloopSm90TmaGmmaWarpSpecializedFP8ILi3ENS5_IJNS4_1CILi2EEESB_NSA_ILi1EEEEEENS1_35KernelTmaWarpSpecializedCooperativeEEENS5_IJNSA_ILi256EEENSA_ILi128EEENSA_ILi64EEEEEENS_12float_e4m3_tENS5_IJlSC_lEEESK_SL_NS4_8TiledMMAINS4_8MMA_AtomIJNS4_4SM904GMMA31MMA_64x128x32_F32E4M3E4M3_SS_TNILNSP_7ScaleInE1ELSR_1EEEEEENS4_6LayoutINS5_IJSB_SC_SC_EEENS5_IJSC_NSA_ILi0EEESW_EEEEENS5_IJNS4_10UnderscoreESZ_SZ_EEEEENS4_23SM90_TMA_LOAD_MULTICASTENS4_14ComposedLayoutINS4_7SwizzleILi2ELi4ELi3EEENS4_18smem_ptr_flag_bitsILi8EEENSU_INS5_IJNSA_ILi8EEESI_EEENS5_IJSI_SC_EEEEEEEvNS4_8identityES12_S1C_vS1D_EENS_8epilogue10collective6detail29Sm90TmaWarpSpecializedAdapterINS1G_15DefaultEpilogueISK_SL_SL_NS1F_6thread17LinearCombinationISK_Li1EffLNS1K_9ScaleType4KindE0ELNS_15FloatRoundStyleE2ESK_EENS1_15EpilogueDefaultEEEEEvvEEEEvNT_6ParamsE --------------------------
	.section	.nv.info._ZN7cutlass13device_kernelINS_4gemm6kernel13GemmUniversalIN4cute5tupleIJiiiiEEENS1_10collective13CollectiveMmaINS1_37MainloopSm90TmaGmmaWarpSpecializedFP8ILi3ENS5_IJNS4_1CILi2EEESB_NSA_ILi1EEEEEENS1_35KernelTmaWarpSpecializedCooperativeEEENS5_IJNSA_ILi256EEENSA_ILi128EEENSA_ILi64EEEEEENS_12float_e4m3_tENS5_IJlSC_lEEESK_SL_NS4_8TiledMMAINS4_8MMA_AtomIJNS4_4SM904GMMA31MMA_64x128x32_F32E4M3E4M3_SS_TNILNSP_7ScaleInE1ELSR_1EEEEEENS4_6LayoutINS5_IJSB_SC_SC_EEENS5_IJSC_NSA_ILi0EEESW_EEEEENS5_IJNS4_10UnderscoreESZ_SZ_EEEEENS4_23SM90_TMA_LOAD_MULTICASTENS4_14ComposedLayoutINS4_7SwizzleILi2ELi4ELi3EEENS4_18smem_ptr_flag_bitsILi8EEENSU_INS5_IJNSA_ILi8EEESI_EEENS5_IJSI_SC_EEEEEEEvNS4_8identityES12_S1C_vS1D_EENS_8epilogue10collective6detail29Sm90TmaWarpSpecializedAdapterINS1G_15DefaultEpilogueISK_SL_SL_NS1F_6thread17LinearCombinationISK_Li1EffLNS1K_9ScaleType4KindE0ELNS_15FloatRoundStyleE2ESK_EENS1_15EpilogueDefaultEEEEEvvEEEEvNT_6ParamsE,"",@"SHT_CUDA_INFO"
	.sectionflags	@""
	.align	4


	//----- nvinfo : EIATTR_CUDA_API_VERSION
	.align		4
        /*0000*/ 	.byte	0x04, 0x37
        /*0002*/ 	.short	(.L_18 - .L_17)
.L_17:
        /*0004*/ 	.word	0x00000082


	//----- nvinfo : EIATTR_KPARAM_INFO
	.align		4
.L_18:
        /*0008*/ 	.byte	0x04, 0x17
        /*000a*/ 	.short	(.L_20 - .L_19)
.L_19:
        /*000c*/ 	.word	0x00000000
        /*0010*/ 	.short	0x0000
        /*0012*/ 	.short	0x0070
        /*0014*/ 	.byte	0x00, 0xf0, 0x01, 0x10


	//----- nvinfo : EIATTR_SPARSE_MMA_MASK
	.align		4
.L_20:
        /*0018*/ 	.byte	0x03, 0x50
        /*001a*/ 	.short	0x0000


	//----- nvinfo : EIATTR_MAXREG_COUNT
	.align		4
        /*001c*/ 	.byte	0x03, 0x1b
        /*001e*/ 	.short	0x00a8


	//----- nvinfo : EIATTR_NUM_BARRIERS
	.align		4
        /*0020*/ 	.byte	0x02, 0x4c
        /*0022*/ 	.byte	0x01
	.zero		1


	//----- nvinfo : EIATTR_ANNOTATIONS
	.align		4
        /*0024*/ 	.byte	0x04, 0x55
        /*0026*/ 	.short	(.L_22 - .L_21)


	//   ....[0]....
.L_21:
        /*0028*/ 	.word	0x00000001
        /*002c*/ 	.byte	0xf0, 0x06, 0x00, 0x00, 0x01, 0x00, 0x00, 0x00, 0xe0, 0x07, 0x00, 0x00, 0x01, 0x00, 0x00, 0x00
        /* <DEDUP_REMOVED lines=198> */
        /*0c9c*/ 	.byte	0x10, 0x06, 0x01, 0x00


	//----- nvinfo : EIATTR_MERCURY_ISA_VERSION
	.align		4
.L_22:
        /*0ca0*/ 	.byte	0x03, 0x5f
        /*0ca2*/ 	.short	0x0101


	//----- nvinfo : EIATTR_INT_WARP_WIDE_INSTR_OFFSETS
	.align		4
        /*0ca4*/ 	.byte	0x04, 0x31
        /*0ca6*/ 	.short	(.L_24 - .L_23)


	//   ....[0]....
.L_23:
        /*0ca8*/ 	.word	0x00000530


	//   ....[1]....
        /*0cac*/ 	.word	0x00000550


	//   ....[2]....
        /*0cb0*/ 	.word	0x000006c0


	//----- nvinfo : EIATTR_COOP_GROUP_MASK_REGIDS
	.align		4
.L_24:
        /*0cb4*/ 	.byte	0x04, 0x29
        /*0cb6*/ 	.short	(.L_26 - .L_25)


	//   ....[0]....
.L_25:
        /*0cb8*/ 	.word	0xffffffff


	//   ....[1]....
        /*0cbc*/ 	.word	0xffffffff


	//   ....[2]....
        /*0cc0*/ 	.word	0xffffffff


	//   ....[3]....
        /*0cc4*/ 	.word	0xffffffff


	//   ....[4]....
        /*0cc8*/ 	.word	0xffffffff


	//   ....[5]....
        /*0ccc*/ 	.word	0xffffffff


	//----- nvinfo : EIATTR_COOP_GROUP_INSTR_OFFSETS
	.align		4
.L_26:
        /*0cd0*/ 	.byte	0x04, 0x28
        /*0cd2*/ 	.short	(.L_28 - .L_27)


	//   ....[0]....
.L_27:
        /*0cd4*/ 	.word	0x00000070


	//   ....[1]....
        /*0cd8*/ 	.word	0x00000080


	//   ....[2]....
        /*0cdc*/ 	.word	0x000001a0


	//   ....[3]....
        /*0ce0*/ 	.word	0x000003a0


	//   ....[4]....
        /*0ce4*/ 	.word	0x00000820


	//   ....[5]....
        /*0ce8*/ 	.word	0x000015a0


	//----- nvinfo : EIATTR_REG_RECONFIG
	.align		4
.L_28:
        /*0cec*/ 	.byte	0x01, 0x54
	.zero		2


	//----- nvinfo : EIATTR_MBARRIER_INSTR_OFFSETS
	.align		4
        /*0cf0*/ 	.byte	0x04, 0x39
        /*0cf2*/ 	.short	(.L_30 - .L_29)


	//   ....[0]....
.L_29:
        /*0cf4*/ 	.word	0x00000320
        /*0cf8*/ 	.word	0x000000ff
        /*0cfc*/ 	.word	0x00000000
        /*0d00*/ 	.short	0x0100
        /*0d02*/ 	.byte	0x09
	.zero		1


	//   ....[1]....
        /*0d04*/ 	.word	0x00000330
        /*0d08*/ 	.word	0x000000ff
        /*0d0c*/ 	.word	0x00000018
        /*0d10*/ 	.short	0x0100
        /*0d12*/ 	.byte	0x09
	.zero		1


	//   ....[2]....
        /*0d14*/ 	.word	0x00000340
        /*0d18*/ 	.word	0x000000ff
        /*0d1c*/ 	.word	0x00000008
        /*0d20*/ 	.short	0x0100
        /*0d22*/ 	.byte	0x09
	.zero		1


	//   ....[3]....
        /*0d24*/ 	.word	0x00000350
        /*0d28*/ 	.word	0x000000ff
        /*0d2c*/ 	.word	0x00000020
        /*0d30*/ 	.short	0x0100
        /*0d32*/ 	.byte	0x09
	.zero		1


	//   ....[4]....
        /*0d34*/ 	.word	0x00000360
        /*0d38*/ 	.word	0x000000ff
        /*0d3c*/ 	.word	0x00000010
        /*0d40*/ 	.short	0x0100
        /*0d42*/ 	.byte	0x09
	.zero		1


	//   ....[5]....
        /*0d44*/ 	.word	0x00000370
        /*0d48*/ 	.word	0x000000ff
        /*0d4c*/ 	.word	0x00000028
        /*0d50*/ 	.short	0x0100
        /*0d52*/ 	.byte	0x09
	.zero		1


	//   ....[6]....
        /*0d54*/ 	.word	0x00000750
        /*0d58*/ 	.word	0x000000ff
        /*0d5c*/ 	.word	0x00000040
        /*0d60*/ 	.short	0x0100
        /*0d62*/ 	.byte	0x06
	.zero		1


	//   ....[7]....
        /*0d64*/ 	.word	0x000007c0
        /*0d68*/ 	.word	0x000000ff
        /*0d6c*/ 	.word	0x00000048
        /*0d70*/ 	.short	0x0100
        /*0d72*/ 	.byte	0x06
	.zero		1


	//   ....[8]....
        /*0d74*/ 	.word	0x00001db0
        /*0d78*/ 	.word	0x000000ff
        /*0d7c*/ 	.word	0x00000000
        /*0d80*/ 	.short	0x010a
        /*0d82*/ 	.byte	0x06
	.zero		1


	//   ....[9]....
        /*0d84*/ 	.word	0x00001df0
        /*0d88*/ 	.word	0x000000ff
        /*0d8c*/ 	.word	0x00000000
        /*0d90*/ 	.short	0x010a
        /*0d92*/ 	.byte	0x06
	.zero		1


	//   ....[10]....
        /*0d94*/ 	.word	0x00003080
        /*0d98*/ 	.word	0x000000ff
        /*0d9c*/ 	.word	0x00000000
        /*0da0*/ 	.short	0x010a
        /*0da2*/ 	.byte	0x10
	.zero		1


	//   ....[11]....
        /*0da4*/ 	.word	0x000030c0
        /*0da8*/ 	.word	0x000000ff
        /*0dac*/ 	.word	0x00000000
        /*0db0*/ 	.short	0x010a
        /*0db2*/ 	.byte	0x10
	.zero		1


	//   ....[12]....
        /*0db4*/ 	.word	0x000041d0
        /*0db8*/ 	.word	0x000000e5
        /*0dbc*/ 	.word	0x00000000
        /*0dc0*/ 	.short	0x0101
        /*0dc2*/ 	.byte	0x3f
	.zero		1


	//   ....[13]....
        /*0dc4*/ 	.word	0x000053f0
        /*0dc8*/ 	.word	0x00000018
        /*0dcc*/ 	.word	0x00000000
        /*0dd0*/ 	.short	0x0101
        /*0dd2*/ 	.byte	0x3f
	.zero		1


	//   ....[14]....
        /*0dd4*/ 	.word	0x0000f880
        /*0dd8*/ 	.word	0x0000000b
        /*0ddc*/ 	.word	0x00000018
        /*0de0*/ 	.short	0x010a
        /*0de2*/ 	.byte	0x3f
	.zero		1


	//   ....[15]....
        /*0de4*/ 	.word	0x0000fc70
        /*0de8*/ 	.word	0x00000004
        /*0dec*/ 	.word	0x00000048
        /*0df0*/ 	.short	0x0101
        /*0df2*/ 	.byte	0x3f
	.zero		1


	//   ....[16]....
        /*0df4*/ 	.word	0x000103f0
        /*0df8*/ 	.word	0x00000007
        /*0dfc*/ 	.word	0x00000000
        /*0e00*/ 	.short	0x010a
        /*0e02*/ 	.byte	0x3f
	.zero		1


	//   ....[17]....
        /*0e04*/ 	.word	0x00010470
        /*0e08*/ 	.word	0x00000009
        /*0e0c*/ 	.word	0x00000000
        /*0e10*/ 	.short	0x010a
        /*0e12*/ 	.byte	0x3f
	.zero		1


	//   ....[18]....
        /*0e14*/ 	.word	0x00010500
        /*0e18*/ 	.word	0x00000003
        /*0e1c*/ 	.word	0x00000000
        /*0e20*/ 	.short	0x010a
        /*0e22*/ 	.byte	0x3f
	.zero		1


	//   ....[19]....
        /*0e24*/ 	.word	0x00010570
        /*0e28*/ 	.word	0x00000003
        /*0e2c*/ 	.word	0x00000000
        /*0e30*/ 	.short	0x010a
        /*0e32*/ 	.byte	0x3f
	.zero		1


	//   ....[20]....
        /*0e34*/ 	.word	0x000105e0
        /*0e38*/ 	.word	0x00000000
        /*0e3c*/ 	.word	0x00000000
        /*0e40*/ 	.short	0x010a
        /*0e42*/ 	.byte	0x3f
	.zero		1


	//   ....[21]....
        /*0e44*/ 	.word	0x000106c0
        /*0e48*/ 	.word	0x0000000b
        /*0e4c*/ 	.word	0x00000018
        /*0e50*/ 	.short	0x010a
        /*0e52*/ 	.byte	0x3f
	.zero		1


	//   ....[22]....
        /*0e54*/ 	.word	0x00010790
        /*0e58*/ 	.word	0x00000007
        /*0e5c*/ 	.word	0x00000000
        /*0e60*/ 	.short	0x010a
        /*0e62*/ 	.byte	0x3f
	.zero		1


	//   ....[23]....
        /*0e64*/ 	.word	0x000107e0
        /*0e68*/ 	.word	0x00000009
        /*0e6c*/ 	.word	0x00000000
        /*0e70*/ 	.short	0x010a
        /*0e72*/ 	.byte	0x3f
	.zero		1


	//----- nvinfo : EIATTR_NUM_MBARRIERS
	.align		4
.L_30:
        /*0e74*/ 	.byte	0x03, 0x38
        /*0e76*/ 	.short	0x0008


	//----- nvinfo : EIATTR_EXIT_INSTR_OFFSETS
	.align		4
        /*0e78*/ 	.byte	0x04, 0x1c
        /*0e7a*/ 	.short	(.L_32 - .L_31)


	//   ....[0]....
.L_31:
        /*0e7c*/ 	.word	0x000009b0


	//   ....[1]....
        /*0e80*/ 	.word	0x00001240


	//   ....[2]....
        /*0e84*/ 	.word	0x0000ee90


	//   ....[3]....
        /*0e88*/ 	.word	0x0000f420


	//   ....[4]....
        /*0e8c*/ 	.word	0x00010550


	//----- nvinfo : EIATTR_MAX_THREADS
	.align		4
.L_32:
        /*0e90*/ 	.byte	0x04, 0x05
        /*0e92*/ 	.short	(.L_34 - .L_33)
.L_33:
        /*0e94*/ 	.word	0x00000180
        /*0e98*/ 	.word	0x00000001
        /*0e9c*/ 	.word	0x00000001


	//----- nvinfo : EIATTR_CRS_STACK_SIZE
	.align		4
.L_34:
        /*0ea0*/ 	.byte	0x04, 0x1e
        /*0ea2*/ 	.short	(.L_36 - .L_35)
.L_35:
        /*0ea4*/ 	.word	0x00000000


	//----- nvinfo : EIATTR_CBANK_PARAM_SIZE
	.align		4
.L_36:
        /*0ea8*/ 	.byte	0x03, 0x19
        /*0eaa*/ 	.short	0x0470


	//----- nvinfo : EIATTR_PARAM_CBANK
	.align		4
        /*0eac*/ 	.byte	0x04, 0x0a
        /*0eae*/ 	.short	(.L_38 - .L_37)
	.align		4
.L_37:
        /*0eb0*/ 	.word	index@(.nv.constant0._ZN7cutlass13device_kernelINS_4gemm6kernel13GemmUniversalIN4cute5tupleIJiiiiEEENS1_10collective13CollectiveMmaINS1_37MainloopSm90TmaGmmaWarpSpecializedFP8ILi3ENS5_IJNS4_1CILi2EEESB_NSA_ILi1EEEEEENS1_35KernelTmaWarpSpecializedCooperativeEEENS5_IJNSA_ILi256EEENSA_ILi128EEENSA_ILi64EEEEEENS_12float_e4m3_tENS5_IJlSC_lEEESK_SL_NS4_8TiledMMAINS4_8MMA_AtomIJNS4_4SM904GMMA31MMA_64x128x32_F32E4M3E4M3_SS_TNILNSP_7ScaleInE1ELSR_1EEEEEENS4_6LayoutINS5_IJSB_SC_SC_EEENS5_IJSC_NSA_ILi0EEESW_EEEEENS5_IJNS4_10UnderscoreESZ_SZ_EEEEENS4_23SM90_TMA_LOAD_MULTICASTENS4_14ComposedLayoutINS4_7SwizzleILi2ELi4ELi3EEENS4_18smem_ptr_flag_bitsILi8EEENSU_INS5_IJNSA_ILi8EEESI_EEENS5_IJSI_SC_EEEEEEEvNS4_8identityES12_S1C_vS1D_EENS_8epilogue10collective6detail29Sm90TmaWarpSpecializedAdapterINS1G_15DefaultEpilogueISK_SL_SL_NS1F_6thread17LinearCombinationISK_Li1EffLNS1K_9ScaleType4KindE0ELNS_15FloatRoundStyleE2ESK_EENS1_15EpilogueDefaultEEEEEvvEEEEvNT_6ParamsE)
        /*0eb4*/ 	.short	0x0210
        /*0eb6*/ 	.short	0x0470


	//----- nvinfo : EIATTR_SW_WAR
	.align		4
.L_38:
        /*0eb8*/ 	.byte	0x04, 0x36
        /*0eba*/ 	.short	(.L_40 - .L_39)
.L_39:
        /*0ebc*/ 	.word	0x00000008
.L_40:


//--------------------- .nv.callgraph             --------------------------
	.section	.nv.callgraph,"",@"SHT_CUDA_CALLGRAPH"
	.align	4
	.sectionentsize	8
	.align		4
        /*0000*/ 	.word	0x00000000
	.align		4
        /*0004*/ 	.word	0xffffffff
	.align		4
        /*0008*/ 	.word	0x00000000
	.align		4
        /*000c*/ 	.word	0xfffffffe
	.align		4
        /*0010*/ 	.word	0x00000000
	.align		4
        /*0014*/ 	.word	0xfffffffd
	.align		4
        /*0018*/ 	.word	0x00000000
	.align		4
        /*001c*/ 	.word	0xfffffffc


//--------------------- .nv.constant4             --------------------------
	.section	.nv.constant4,"a",@progbits
	.align	8
	.align		8
.nv.constant4:
        /*0000*/ 	.dword	_ZN39_INTERNAL_3e5c4d7e_4_k_cu_a9befb46_51994cuda3std3__45__cpo5beginE
	.align		8
        /*0008*/ 	.dword	_ZN39_INTERNAL_3e5c4d7e_4_k_cu_a9befb46_51994cuda3std3__45__cpo3endE
	.align		8
        /*0010*/ 	.dword	_ZN39_INTERNAL_3e5c4d7e_4_k_cu_a9befb46_51994cuda3std3__45__cpo6cbeginE
	.align		8
        /*0018*/ 	.dword	_ZN39_INTERNAL_3e5c4d7e_4_k_cu_a9befb46_51994cuda3std3__45__cpo4cendE
	.align		8
        /*0020*/ 	.dword	_ZN39_INTERNAL_3e5c4d7e_4_k_cu_a9befb46_51994cuda3std3__441_GLOBAL__N__3e5c4d7e_4_k_cu_a9befb46_51996ignoreE
	.align		8
        /*0028*/ 	.dword	_ZN39_INTERNAL_3e5c4d7e_4_k_cu_a9befb46_51994cuda3std3__419piecewise_constructE
	.align		8
        /*0030*/ 	.dword	_ZN39_INTERNAL_3e5c4d7e_4_k_cu_a9befb46_51994cuda3std3__48in_placeE
	.align		8
        /*0038*/ 	.dword	_ZN39_INTERNAL_3e5c4d7e_4_k_cu_a9befb46_51994cuda3std6ranges3__45__cpo4swapE
	.align		8
        /*0040*/ 	.dword	_ZN39_INTERNAL_3e5c4d7e_4_k_cu_a9befb46_51994cuda3std6ranges3__45__cpo9iter_moveE
	.align		8
        /*0048*/ 	.dword	_ZN39_INTERNAL_3e5c4d7e_4_k_cu_a9befb46_51994cute7productE
	.align		8
        /*0050*/ 	.dword	_ZN39_INTERNAL_3e5c4d7e_4_k_cu_a9befb46_51994cute1_E


//--------------------- .text._ZN7cutlass13device_kernelINS_4gemm6kernel13GemmUniversalIN4cute5tupleIJiiiiEEENS1_10collective13CollectiveMmaINS1_37MainloopSm90TmaGmmaWarpSpecializedFP8ILi3ENS5_IJNS4_1CILi2EEESB_NSA_ILi1EEEEEENS1_35KernelTmaWarpSpecializedCooperativeEEENS5_IJNSA_ILi256EEENSA_ILi128EEENSA_ILi64EEEEEENS_12float_e4m3_tENS5_IJlSC_lEEESK_SL_NS4_8TiledMMAINS4_8MMA_AtomIJNS4_4SM904GMMA31MMA_64x128x32_F32E4M3E4M3_SS_TNILNSP_7ScaleInE1ELSR_1EEEEEENS4_6LayoutINS5_IJSB_SC_SC_EEENS5_IJSC_NSA_ILi0EEESW_EEEEENS5_IJNS4_10UnderscoreESZ_SZ_EEEEENS4_23SM90_TMA_LOAD_MULTICASTENS4_14ComposedLayoutINS4_7SwizzleILi2ELi4ELi3EEENS4_18smem_ptr_flag_bitsILi8EEENSU_INS5_IJNSA_ILi8EEESI_EEENS5_IJSI_SC_EEEEEEEvNS4_8identityES12_S1C_vS1D_EENS_8epilogue10collective6detail29Sm90TmaWarpSpecializedAdapterINS1G_15DefaultEpilogueISK_SL_SL_NS1F_6thread17LinearCombinationISK_Li1EffLNS1K_9ScaleType4KindE0ELNS_15FloatRoundStyleE2ESK_EENS1_15EpilogueDefaultEEEEEvvEEEEvNT_6ParamsE --------------------------
	.section	.text._ZN7cutlass13device_kernelINS_4gemm6kernel13GemmUniversalIN4cute5tupleIJiiiiEEENS1_10collective13CollectiveMmaINS1_37MainloopSm90TmaGmmaWarpSpecializedFP8ILi3ENS5_IJNS4_1CILi2EEESB_NSA_ILi1EEEEEENS1_35KernelTmaWarpSpecializedCooperativeEEENS5_IJNSA_ILi256EEENSA_ILi128EEENSA_ILi64EEEEEENS_12float_e4m3_tENS5_IJlSC_lEEESK_SL_NS4_8TiledMMAINS4_8MMA_AtomIJNS4_4SM904GMMA31MMA_64x128x32_F32E4M3E4M3_SS_TNILNSP_7ScaleInE1ELSR_1EEEEEENS4_6LayoutINS5_IJSB_SC_SC_EEENS5_IJSC_NSA_ILi0EEESW_EEEEENS5_IJNS4_10UnderscoreESZ_SZ_EEEEENS4_23SM90_TMA_LOAD_MULTICASTENS4_14ComposedLayoutINS4_7SwizzleILi2ELi4ELi3EEENS4_18smem_ptr_flag_bitsILi8EEENSU_INS5_IJNSA_ILi8EEESI_EEENS5_IJSI_SC_EEEEEEEvNS4_8identityES12_S1C_vS1D_EENS_8epilogue10collective6detail29Sm90TmaWarpSpecializedAdapterINS1G_15DefaultEpilogueISK_SL_SL_NS1F_6thread17LinearCombinationISK_Li1EffLNS1K_9ScaleType4KindE0ELNS_15FloatRoundStyleE2ESK_EENS1_15EpilogueDefaultEEEEEvvEEEEvNT_6ParamsE,"ax",@progbits
	.align	128
.text._ZN7cutlass13device_kernelINS_4gemm6kernel13GemmUniversalIN4cute5tupleIJiiiiEEENS1_10collective13CollectiveMmaINS1_37MainloopSm90TmaGmmaWarpSpecializedFP8ILi3ENS5_IJNS4_1CILi2EEESB_NSA_ILi1EEEEEENS1_35KernelTmaWarpSpecializedCooperativeEEENS5_IJNSA_ILi256EEENSA_ILi128EEENSA_ILi64EEEEEENS_12float_e4m3_tENS5_IJlSC_lEEESK_SL_NS4_8TiledMMAINS4_8MMA_AtomIJNS4_4SM904GMMA31MMA_64x128x32_F32E4M3E4M3_SS_TNILNSP_7ScaleInE1ELSR_1EEEEEENS4_6LayoutINS5_IJSB_SC_SC_EEENS5_IJSC_NSA_ILi0EEESW_EEEEENS5_IJNS4_10UnderscoreESZ_SZ_EEEEENS4_23SM90_TMA_LOAD_MULTICASTENS4_14ComposedLayoutINS4_7SwizzleILi2ELi4ELi3EEENS4_18smem_ptr_flag_bitsILi8EEENSU_INS5_IJNSA_ILi8EEESI_EEENS5_IJSI_SC_EEEEEEEvNS4_8identityES12_S1C_vS1D_EENS_8epilogue10collective6detail29Sm90TmaWarpSpecializedAdapterINS1G_15DefaultEpilogueISK_SL_SL_NS1F_6thread17LinearCombinationISK_Li1EffLNS1K_9ScaleType4KindE0ELNS_15FloatRoundStyleE2ESK_EENS1_15EpilogueDefaultEEEEEvvEEEEvNT_6ParamsE:
        .type           _ZN7cutlass13device_kernelINS_4gemm6kernel13GemmUniversalIN4cute5tupleIJiiiiEEENS1_10collective13CollectiveMmaINS1_37MainloopSm90TmaGmmaWarpSpecializedFP8ILi3ENS5_IJNS4_1CILi2EEESB_NSA_ILi1EEEEEENS1_35KernelTmaWarpSpecializedCooperativeEEENS5_IJNSA_ILi256EEENSA_ILi128EEENSA_ILi64EEEEEENS_12float_e4m3_tENS5_IJlSC_lEEESK_SL_NS4_8TiledMMAINS4_8MMA_AtomIJNS4_4SM904GMMA31MMA_64x128x32_F32E4M3E4M3_SS_TNILNSP_7ScaleInE1ELSR_1EEEEEENS4_6LayoutINS5_IJSB_SC_SC_EEENS5_IJSC_NSA_ILi0EEESW_EEEEENS5_IJNS4_10UnderscoreESZ_SZ_EEEEENS4_23SM90_TMA_LOAD_MULTICASTENS4_14ComposedLayoutINS4_7SwizzleILi2ELi4ELi3EEENS4_18smem_ptr_flag_bitsILi8EEENSU_INS5_IJNSA_ILi8EEESI_EEENS5_IJSI_SC_EEEEEEEvNS4_8identityES12_S1C_vS1D_EENS_8epilogue10collective6detail29Sm90TmaWarpSpecializedAdapterINS1G_15DefaultEpilogueISK_SL_SL_NS1F_6thread17LinearCombinationISK_Li1EffLNS1K_9ScaleType4KindE0ELNS_15FloatRoundStyleE2ESK_EENS1_15EpilogueDefaultEEEEEvvEEEEvNT_6ParamsE,@function
        .size           _ZN7cutlass13device_kernelINS_4gemm6kernel13GemmUniversalIN4cute5tupleIJiiiiEEENS1_10collective13CollectiveMmaINS1_37MainloopSm90TmaGmmaWarpSpecializedFP8ILi3ENS5_IJNS4_1CILi2EEESB_NSA_ILi1EEEEEENS1_35KernelTmaWarpSpecializedCooperativeEEENS5_IJNSA_ILi256EEENSA_ILi128EEENSA_ILi64EEEEEENS_12float_e4m3_tENS5_IJlSC_lEEESK_SL_NS4_8TiledMMAINS4_8MMA_AtomIJNS4_4SM904GMMA31MMA_64x128x32_F32E4M3E4M3_SS_TNILNSP_7ScaleInE1ELSR_1EEEEEENS4_6LayoutINS5_IJSB_SC_SC_EEENS5_IJSC_NSA_ILi0EEESW_EEEEENS5_IJNS4_10UnderscoreESZ_SZ_EEEEENS4_23SM90_TMA_LOAD_MULTICASTENS4_14ComposedLayoutINS4_7SwizzleILi2ELi4ELi3EEENS4_18smem_ptr_flag_bitsILi8EEENSU_INS5_IJNSA_ILi8EEESI_EEENS5_IJSI_SC_EEEEEEEvNS4_8identityES12_S1C_vS1D_EENS_8epilogue10collective6detail29Sm90TmaWarpSpecializedAdapterINS1G_15DefaultEpilogueISK_SL_SL_NS1F_6thread17LinearCombinationISK_Li1EffLNS1K_9ScaleType4KindE0ELNS_15FloatRoundStyleE2ESK_EENS1_15EpilogueDefaultEEEEEvvEEEEvNT_6ParamsE,(.L_x_332 - _ZN7cutlass13device_kernelINS_4gemm6kernel13GemmUniversalIN4cute5tupleIJiiiiEEENS1_10collective13CollectiveMmaINS1_37MainloopSm90TmaGmmaWarpSpecializedFP8ILi3ENS5_IJNS4_1CILi2EEESB_NSA_ILi1EEEEEENS1_35KernelTmaWarpSpecializedCooperativeEEENS5_IJNSA_ILi256EEENSA_ILi128EEENSA_ILi64EEEEEENS_12float_e4m3_tENS5_IJlSC_lEEESK_SL_NS4_8TiledMMAINS4_8MMA_AtomIJNS4_4SM904GMMA31MMA_64x128x32_F32E4M3E4M3_SS_TNILNSP_7ScaleInE1ELSR_1EEEEEENS4_6LayoutINS5_IJSB_SC_SC_EEENS5_IJSC_NSA_ILi0EEESW_EEEEENS5_IJNS4_10UnderscoreESZ_SZ_EEEEENS4_23SM90_TMA_LOAD_MULTICASTENS4_14ComposedLayoutINS4_7SwizzleILi2ELi4ELi3EEENS4_18smem_ptr_flag_bitsILi8EEENSU_INS5_IJNSA_ILi8EEESI_EEENS5_IJSI_SC_EEEEEEEvNS4_8identityES12_S1C_vS1D_EENS_8epilogue10collective6detail29Sm90TmaWarpSpecializedAdapterINS1G_15DefaultEpilogueISK_SL_SL_NS1F_6thread17LinearCombinationISK_Li1EffLNS1K_9ScaleType4KindE0ELNS_15FloatRoundStyleE2ESK_EENS1_15EpilogueDefaultEEEEEvvEEEEvNT_6ParamsE)
        .other          _ZN7cutlass13device_kernelINS_4gemm6kernel13GemmUniversalIN4cute5tupleIJiiiiEEENS1_10collective13CollectiveMmaINS1_37MainloopSm90TmaGmmaWarpSpecializedFP8ILi3ENS5_IJNS4_1CILi2EEESB_NSA_ILi1EEEEEENS1_35KernelTmaWarpSpecializedCooperativeEEENS5_IJNSA_ILi256EEENSA_ILi128EEENSA_ILi64EEEEEENS_12float_e4m3_tENS5_IJlSC_lEEESK_SL_NS4_8TiledMMAINS4_8MMA_AtomIJNS4_4SM904GMMA31MMA_64x128x32_F32E4M3E4M3_SS_TNILNSP_7ScaleInE1ELSR_1EEEEEENS4_6LayoutINS5_IJSB_SC_SC_EEENS5_IJSC_NSA_ILi0EEESW_EEEEENS5_IJNS4_10UnderscoreESZ_SZ_EEEEENS4_23SM90_TMA_LOAD_MULTICASTENS4_14ComposedLayoutINS4_7SwizzleILi2ELi4ELi3EEENS4_18smem_ptr_flag_bitsILi8EEENSU_INS5_IJNSA_ILi8EEESI_EEENS5_IJSI_SC_EEEEEEEvNS4_8identityES12_S1C_vS1D_EENS_8epilogue10collective6detail29Sm90TmaWarpSpecializedAdapterINS1G_15DefaultEpilogueISK_SL_SL_NS1F_6thread17LinearCombinationISK_Li1EffLNS1K_9ScaleType4KindE0ELNS_15FloatRoundStyleE2ESK_EENS1_15EpilogueDefaultEEEEEvvEEEEvNT_6ParamsE,@"STO_CUDA_ENTRY STV_DEFAULT"
_ZN7cutlass13device_kernelINS_4gemm6kernel13GemmUniversalIN4cute5tupleIJiiiiEEENS1_10collective13CollectiveMmaINS1_37MainloopSm90TmaGmmaWarpSpecializedFP8ILi3ENS5_IJNS4_1CILi2EEESB_NSA_ILi1EEEEEENS1_35KernelTmaWarpSpecializedCooperativeEEENS5_IJNSA_ILi256EEENSA_ILi128EEENSA_ILi64EEEEEENS_12float_e4m3_tENS5_IJlSC_lEEESK_SL_NS4_8TiledMMAINS4_8MMA_AtomIJNS4_4SM904GMMA31MMA_64x128x32_F32E4M3E4M3_SS_TNILNSP_7ScaleInE1ELSR_1EEEEEENS4_6LayoutINS5_IJSB_SC_SC_EEENS5_IJSC_NSA_ILi0EEESW_EEEEENS5_IJNS4_10UnderscoreESZ_SZ_EEEEENS4_23SM90_TMA_LOAD_MULTICASTENS4_14ComposedLayoutINS4_7SwizzleILi2ELi4ELi3EEENS4_18smem_ptr_flag_bitsILi8EEENSU_INS5_IJNSA_ILi8EEESI_EEENS5_IJSI_SC_EEEEEEEvNS4_8identityES12_S1C_vS1D_EENS_8epilogue10collective6detail29Sm90TmaWarpSpecializedAdapterINS1G_15DefaultEpilogueISK_SL_SL_NS1F_6thread17LinearCombinationISK_Li1EffLNS1K_9ScaleType4KindE0ELNS_15FloatRoundStyleE2ESK_EENS1_15EpilogueDefaultEEEEEvvEEEEvNT_6ParamsE:
[----:B------:R-:W0:Y:S02]  /*0000*/  LDC R1, c[0x0][0x28] ;  /* 0x00000a00ff017b82 */ /* 0x000e240000000800 */
[----:B0-----:R-:W-:Y:S01]  /*0010*/  VIADD R1, R1, 0xfffffef8 ;  /* 0xfffffef801017836 */ /* 0x001fe20000000000 */
[----:B------:R-:W0:Y:S01]  /*0020*/  S2R R4, SR_TID.X ;  /* 0x0000000000047919 */ /* 0x000e220000002100 */
[----:B------:R-:W-:Y:S01]  /*0030*/  ELECT P0, URZ, PT ;  /* 0x00000000003f782f */ /* 0x000fe20003800000 */
[----:B------:R-:W-:Y:S01]  /*0040*/  BSSY B0, `(.L_x_0) ;  /* 0x0000015000007945 */ /* 0x000fe20003800000 */
[--C-:B0-----:R-:W-:Y:S02]  /*0050*/  SHF.R.U32.HI R0, RZ, 0x5, R4.reuse ;  /* 0x00000005ff007819 */ /* 0x101fe40000011604 */
[----:B------:R-:W-:-:S03]  /*0060*/  SHF.R.U32.HI R2, RZ, 0x7, R4 ;  /* 0x00000007ff027819 */ /* 0x000fc60000011604 */
[----:B------:R-:W0:Y:S04]  /*0070*/  SHFL.IDX PT, R3, R0, RZ, 0x1f ;  /* 0x00001fff00037589 */ /* 0x000e2800000e0000 */
[----:B------:R-:W1:Y:S01]  /*0080*/  SHFL.IDX PT, R2, R2, RZ, 0x1f ;  /* 0x00001fff02027589 */ /* 0x000e6200000e0000 */
[----:B0-----:R-:W-:Y:S02]  /*0090*/  R2UR UR4, R3 ;  /* 0x00000000030472ca */ /* 0x001fe400000e0000 */
[----:B-1----:R-:W-:-:S11]  /*00a0*/  R2UR UR6, R2 ;  /* 0x00000000020672ca */ /* 0x002fd600000e0000 */
[----:B------:R-:W-:Y:S02]  /*00b0*/  USHF.R.S32.HI UR5, URZ, 0x1f, UR4 ;  /* 0x0000001f3f057899 */ /* 0x000fe40008011404 */
[----:B------:R-:W-:Y:S02]  /*00c0*/  ISETP.NE.OR P0, PT, RZ, UR4, !P0 ;  /* 0x00000004ff007c0c */ /* 0x000fe4000c705670 */
[----:B------:R-:W-:-:S04]  /*00d0*/  ULEA.HI UR5, UR5, UR4, URZ, 0x2 ;  /* 0x0000000405057291 */ /* 0x000fc8000f8f103f */
[----:B------:R-:W-:-:S04]  /*00e0*/  ULOP3.LUT UR5, UR5, 0xfffffffc, URZ, 0xc0, !UPT ;  /* 0xfffffffc05057892 */ /* 0x000fc8000f8ec03f */
[----:B------:R-:W-:-:S03]  /*00f0*/  UIADD3 UR8, UR4, -UR5, URZ ;  /* 0x8000000504087290 */ /* 0x000fc6000fffe03f */
[----:B------:R-:W-:Y:S09]  /*0100*/  @P0 BRA `(.L_x_1) ;  /* 0x0000000000200947 */ /* 0x000ff20003800000 */
[----:B------:R-:W-:Y:S02]  /*0110*/  ULDC.64 UR4, c[0x0][0x198] ;  /* 0x0000660000047ab9 */ /* 0x000fe40000000a00 */
[----:B------:R-:W-:Y:S02]  /*0120*/  UIADD3 UR10, UP0, UR4, 0xf0, URZ ;  /* 0x000000f0040a7890 */ /* 0x000fe4000ff1e03f */
[----:B------:R-:W-:Y:S02]  /*0130*/  UIADD3 UR4, UP1, UR4, 0x1f0, URZ ;  /* 0x000001f004047890 */ /* 0x000fe4000ff3e03f */
[----:B------:R-:W-:Y:S02]  /*0140*/  UIADD3.X UR11, URZ, UR5, URZ, UP0, !UPT ;  /* 0x000000053f0b7290 */ /* 0x000fe400087fe43f */
[----:B------:R-:W-:-:S07]  /*0150*/  UIADD3.X UR5, URZ, UR5, URZ, UP1, !UPT ;  /* 0x000000053f057290 */ /* 0x000fce0008ffe43f */
[----:B------:R0:W-:Y:S02]  /*0160*/  UTMACCTL.PF [UR10] ;  /* 0x000000000a0079b9 */ /* 0x0001e40008040000 */
[----:B------:R0:W-:Y:S02]  /*0170*/  UTMACCTL.PF [UR4] ;  /* 0x00000000040079b9 */ /* 0x0001e40008040000 */
[----:B0-----:R-:W-:Y:S01]  /*0180*/  NOP ;  /* 0x0000000000007918 */ /* 0x001fe20000000000 */
.L_x_1:
[----:B------:R-:W-:Y:S05]  /*0190*/  BSYNC B0 ;  /* 0x0000000000007941 */ /* 0x000fea0003800000 */
.L_x_0:
[----:B------:R-:W0:Y:S01]  /*01a0*/  SHFL.IDX PT, R3, R0, RZ, 0x1f ;  /* 0x00001fff00037589 */ /* 0x000e2200000e0000 */
[----:B------:R-:W-:Y:S01]  /*01b0*/  UISETP.NE.AND UP0, UPT, UR8, 0x3, UPT ;  /* 0x000000030800788c */ /* 0x000fe2000bf05270 */
[----:B------:R-:W-:Y:S01]  /*01c0*/  ISETP.NE.AND P1, PT, RZ, UR6, PT ;  /* 0x00000006ff007c0c */ /* 0x000fe2000bf25270 */
[----:B------:R-:W-:Y:S02]  /*01d0*/  UIADD3 UR10, UR6, -0x1, URZ ;  /* 0xffffffff060a7890 */ /* 0x000fe4000fffe03f */
[----:B------:R-:W-:Y:S02]  /*01e0*/  UISETP.EQ.OR UP0, UPT, UR8, URZ, !UP0 ;  /* 0x0000003f0800728c */ /* 0x000fe4000c702670 */
[----:B------:R-:W-:Y:S02]  /*01f0*/  UISETP.GE.U32.AND UP1, UPT, UR10, 0x2, UPT ;  /* 0x000000020a00788c */ /* 0x000fe4000bf26070 */
[----:B------:R-:W-:-:S04]  /*0200*/  UISETP.EQ.AND UP0, UPT, UR6, URZ, UP0 ;  /* 0x0000003f0600728c */ /* 0x000fc80008702270 */
[----:B------:R-:W-:-:S04]  /*0210*/  USEL UR13, URZ, 0x1, !UP0 ;  /* 0x000000013f0d7887 */ /* 0x000fc8000c000000 */
[----:B------:R-:W-:Y:S01]  /*0220*/  USEL UR13, UR13, 0x2, UP1 ;  /* 0x000000020d0d7887 */ /* 0x000fe20008800000 */
[----:B0-----:R-:W-:-:S13]  /*0230*/  ISETP.NE.AND P0, PT, R3, RZ, PT ;  /* 0x000000ff0300720c */ /* 0x001fda0003f05270 */
[----:B------:R-:W-:Y:S05]  /*0240*/  @P0 BRA `(.L_x_2) ;  /* 0x0000000000500947 */ /* 0x000fea0003800000 */
[----:B------:R-:W0:Y:S01]  /*0250*/  S2UR UR9, SR_CgaCtaId ;  /* 0x00000000000979c3 */ /* 0x000e220000008800 */
[----:B------:R-:W-:Y:S01]  /*0260*/  UMOV UR4, 0x400 ;  /* 0x0000040000047882 */ /* 0x000fe20000000000 */
[----:B------:R-:W-:Y:S01]  /*0270*/  UMOV UR5, 0x1 ;  /* 0x0000000100057882 */ /* 0x000fe20000000000 */
[----:B------:R-:W-:Y:S01]  /*0280*/  UMOV UR6, 0x6 ;  /* 0x0000000600067882 */ /* 0x000fe20000000000 */
[----:B------:R-:W-:Y:S01]  /*0290*/  ELECT P0, URZ, PT ;  /* 0x00000000003f782f */ /* 0x000fe20003800000 */
[----:B------:R-:W-:-:S04]  /*02a0*/  UIADD3 UR6, -UR6, 0x100000, URZ ;  /* 0x0010000006067890 */ /* 0x000fc8000fffe13f */
[----:B------:R-:W-:Y:S02]  /*02b0*/  USHF.L.U32 UR7, UR6, 0xb, URZ ;  /* 0x0000000b06077899 */ /* 0x000fe4000800063f */
[----:B------:R-:W-:Y:S02]  /*02c0*/  USHF.L.U32 UR6, UR6, 0x1, URZ ;  /* 0x0000000106067899 */ /* 0x000fe4000800063f */
[----:B0-----:R-:W-:Y:S02]  /*02d0*/  ULEA UR9, UR9, UR4, 0x18 ;  /* 0x0000000409097291 */ /* 0x001fe4000f8ec03f */
[----:B------:R-:W-:-:S04]  /*02e0*/  UIADD3 UR4, -UR5, 0x100000, URZ ;  /* 0x0010000005047890 */ /* 0x000fc8000fffe13f */
[----:B------:R-:W-:Y:S02]  /*02f0*/  USHF.L.U32 UR5, UR4, 0xb, URZ ;  /* 0x0000000b04057899 */ /* 0x000fe4000800063f */
[----:B------:R-:W-:Y:S01]  /*0300*/  USHF.L.U32 UR4, UR4, 0x1, URZ ;  /* 0x0000000104047899 */ /* 0x000fe2000800063f */
[----:B------:R-:W0:Y:S11]  /*0310*/  FENCE.VIEW.ASYNC.S ;  /* 0x00000000000073c6 */ /* 0x000e360000000000 */
[----:B0-----:R0:W1:Y:S01]  /*0320*/  SYNCS.EXCH.64 URZ, [UR9], UR4 ;  /* 0x00000004093f75b2 */ /* 0x0010620008000100 */
[----:B------:R0:W2:Y:S01]  /*0330*/  SYNCS.EXCH.64 URZ, [UR9+0x18], UR6 ;  /* 0x00001806093f75b2 */ /* 0x0000a20008000100 */
[----:B------:R0:W3:Y:S01]  /*0340*/  SYNCS.EXCH.64 URZ, [UR9+0x8], UR4 ;  /* 0x00000804093f75b2 */ /* 0x0000e20008000100 */
[----:B------:R0:W4:Y:S01]  /*0350*/  SYNCS.EXCH.64 URZ, [UR9+0x20], UR6 ;  /* 0x00002006093f75b2 */ /* 0x0001220008000100 */
[----:B------:R0:W0:Y:S01]  /*0360*/  SYNCS.EXCH.64 URZ, [UR9+0x10], UR4 ;  /* 0x00001004093f75b2 */ /* 0x0000220008000100 */
[----:B------:R0:W0:Y:S01]  /*0370*/  SYNCS.EXCH.64 URZ, [UR9+0x28], UR6 ;  /* 0x00002806093f75b2 */ /* 0x0000220008000100 */
[----:B------:R-:W-:Y:S01]  /*0380*/  NOP ;  /* 0x0000000000007918 */ /* 0x000fe20000000000 */
.L_x_2:
[----:B------:R-:W-:Y:S01]  /*0390*/  SHF.R.S32.HI R2, RZ, 0x1f, R4 ;  /* 0x0000001fff027819 */ /* 0x000fe20000011404 */
[----:B------:R-:W5:Y:S01]  /*03a0*/  SHFL.IDX PT, R0, R0, RZ, 0x1f ;  /* 0x00001fff00007589 */ /* 0x000f6200000e0000 */
[----:B0-----:R-:W0:Y:S01]  /*03b0*/  S2UR UR9, SR_CTAID.X ;  /* 0x00000000000979c3 */ /* 0x001e220000002500 */
[----:B------:R-:W-:Y:S02]  /*03c0*/  ELECT P0, URZ, PT ;  /* 0x00000000003f782f */ /* 0x000fe40003800000 */
[----:B------:R-:W-:Y:S01]  /*03d0*/  LEA.HI R2, R2, R4, RZ, 0x7 ;  /* 0x0000000402027211 */ /* 0x000fe200078f38ff */
[----:B------:R-:W-:Y:S01]  /*03e0*/  ULDC UR4, c[0x0][0x150] ;  /* 0x0000540000047ab9 */ /* 0x000fe20000000800 */
[----:B------:R-:W-:Y:S01]  /*03f0*/  SHF.R.S32.HI R6, RZ, 0x1f, R3 ;  /* 0x0000001fff067819 */ /* 0x000fe20000011403 */
[----:B------:R-:W-:Y:S01]  /*0400*/  NOP ;  /* 0x0000000000007918 */ /* 0x000fe20000000000 */
[----:B------:R-:W-:Y:S01]  /*0410*/  LOP3.LUT R2, R2, 0xffffff80, RZ, 0xc0, !PT ;  /* 0xffffff8002027812 */ /* 0x000fe200078ec0ff */
[----:B------:R-:W-:Y:S01]  /*0420*/  NOP ;  /* 0x0000000000007918 */ /* 0x000fe20000000000 */
[----:B------:R-:W-:Y:S01]  /*0430*/  LEA.HI R6, R6, R3, RZ, 0x2 ;  /* 0x0000000306067211 */ /* 0x000fe200078f10ff */
[----:B------:R-:W1:Y:S02]  /*0440*/  LDC R8, c[0x0][0x144] ;  /* 0x00005100ff087b82 */ /* 0x000e640000000800 */
[----:B------:R-:W-:Y:S01]  /*0450*/  IMAD.IADD R4, R4, 0x1, -R2 ;  /* 0x0000000104047824 */ /* 0x000fe200078e0a02 */
[----:B------:R-:W-:Y:S01]  /*0460*/  LOP3.LUT R6, R6, 0x3ffffffc, RZ, 0xc0, !PT ;  /* 0x3ffffffc06067812 */ /* 0x000fe200078ec0ff */
[----:B------:R-:W2:Y:S03]  /*0470*/  S2R R2, SR_CTAID.Y ;  /* 0x0000000000027919 */ /* 0x000ea60000002600 */
[----:B------:R-:W-:Y:S01]  /*0480*/  SHF.R.S32.HI R5, RZ, 0x1f, R4 ;  /* 0x0000001fff057819 */ /* 0x000fe20000011404 */
[----:B------:R-:W-:Y:S01]  /*0490*/  IMAD.IADD R6, R3, 0x1, -R6 ;  /* 0x0000000103067824 */ /* 0x000fe200078e0a06 */
[----:B------:R-:W3:Y:S02]  /*04a0*/  LDC R11, c[0x0][0x148] ;  /* 0x00005200ff0b7b82 */ /* 0x000ee40000000800 */
[----:B------:R-:W-:-:S02]  /*04b0*/  LEA.HI R5, R5, R4, RZ, 0x3 ;  /* 0x0000000405057211 */ /* 0x000fc400078f18ff */
[----:B-----5:R-:W-:Y:S02]  /*04c0*/  ISETP.NE.OR P0, PT, R0, RZ, !P0 ;  /* 0x000000ff0000720c */ /* 0x020fe40004705670 */
[--C-:B------:R-:W-:Y:S02]  /*04d0*/  SHF.R.S32.HI R0, RZ, 0x3, R5.reuse ;  /* 0x00000003ff007819 */ /* 0x100fe40000011405 */
[----:B------:R-:W-:Y:S02]  /*04e0*/  SHF.R.S32.HI R5, RZ, 0x1f, R5 ;  /* 0x0000001fff057819 */ /* 0x000fe40000011405 */
[----:B0-----:R-:W-:Y:S02]  /*04f0*/  I2FP.F32.U32 R7, UR9 ;  /* 0x0000000900077c45 */ /* 0x001fe40008201000 */
[----:B------:R-:W-:-:S03]  /*0500*/  LEA.HI R5, R5, R0, RZ, 0x2 ;  /* 0x0000000005057211 */ /* 0x000fc600078f10ff */
[----:B------:R-:W-:Y:S01]  /*0510*/  FMUL R7, R7, UR4 ;  /* 0x0000000407077c20 */ /* 0x000fe20008400000 */
[----:B------:R-:W-:Y:S01]  /*0520*/  LOP3.LUT R5, R5, 0xfffffffc, RZ, 0xc0, !PT ;  /* 0xfffffffc05057812 */ /* 0x000fe200078ec0ff */
[----:B------:R-:W-:Y:S01]  /*0530*/  VOTEU.ALL UP0, P0 ;  /* 0x00000000003f7886 */ /* 0x000fe20000000000 */
[----:B------:R-:W-:Y:S01]  /*0540*/  ULDC UR4, c[0x0][0x154] ;  /* 0x0000550000047ab9 */ /* 0x000fe20000000800 */
[----:B------:R-:W-:Y:S02]  /*0550*/  VOTEU.ALL UP1, P0 ;  /* 0x00000000003f7886 */ /* 0x000fe40000020000 */
[----:B------:R-:W0:Y:S01]  /*0560*/  F2I.U32.TRUNC.NTZ R7, R7 ;  /* 0x0000000700077305 */ /* 0x000e22000020f000 */
[----:B------:R-:W-:Y:S01]  /*0570*/  IMAD.IADD R5, R0, 0x1, -R5 ;  /* 0x0000000100057824 */ /* 0x000fe200078e0a05 */
[----:B------:R-:W5:Y:S01]  /*0580*/  @!UP0 S2UR UR7, SR_CgaCtaId ;  /* 0x00000000000789c3 */ /* 0x000f620000008800 */
[----:B------:R-:W-:Y:S02]  /*0590*/  @!UP0 UMOV UR6, 0x400 ;  /* 0x0000040000068882 */ /* 0x000fe40000000000 */
[----:B------:R-:W-:Y:S01]  /*05a0*/  IMAD R5, R6, 0x4, R5 ;  /* 0x0000000406057824 */ /* 0x000fe200078e0205 */
[----:B--2---:R-:W-:-:S04]  /*05b0*/  I2FP.F32.U32 R9, R2 ;  /* 0x0000000200097245 */ /* 0x004fc80000201000 */
[----:B------:R-:W-:Y:S01]  /*05c0*/  LEA.HI R0, R5, R5, RZ, 0x1 ;  /* 0x0000000505007211 */ /* 0x000fe200078f08ff */
[----:B------:R-:W-:Y:S01]  /*05d0*/  FMUL R9, R9, UR4 ;  /* 0x0000000409097c20 */ /* 0x000fe20008400000 */
[----:B------:R-:W-:Y:S02]  /*05e0*/  UMOV UR4, 0x20 ;  /* 0x0000002000047882 */ /* 0x000fe40000000000 */
[----:B------:R-:W-:Y:S01]  /*05f0*/  LOP3.LUT R6, R0, 0xfffffffe, RZ, 0xc0, !PT ;  /* 0xfffffffe00067812 */ /* 0x000fe200078ec0ff */
[----:B0-----:R-:W-:Y:S01]  /*0600*/  IMAD.MOV R13, RZ, RZ, -R7 ;  /* 0x000000ffff0d7224 */ /* 0x001fe200078e0a07 */
[----:B------:R-:W-:-:S04]  /*0610*/  @!UP0 UIADD3 UR4, -UR4, 0x100000, URZ ;  /* 0x0010000004048890 */ /* 0x000fc8000fffe13f */
[----:B------:R-:W-:Y:S02]  /*0620*/  @!UP0 USHF.L.U32 UR5, UR4, 0xb, URZ ;  /* 0x0000000b04058899 */ /* 0x000fe4000800063f */
[----:B------:R-:W-:Y:S01]  /*0630*/  @!UP0 USHF.L.U32 UR4, UR4, 0x1, URZ ;  /* 0x0000000104048899 */ /* 0x000fe2000800063f */
[----:B------:R-:W0:Y:S01]  /*0640*/  F2I.U32.TRUNC.NTZ R9, R9 ;  /* 0x0000000900097305 */ /* 0x000e22000020f000 */
[----:B-1----:R-:W-:Y:S02]  /*0650*/  IMAD R0, R8, R13, UR9 ;  /* 0x0000000908007e24 */ /* 0x002fe4000f8e020d */
[C---:B------:R-:W-:Y:S02]  /*0660*/  IMAD.IADD R7, R5.reuse, 0x1, -R6 ;  /* 0x0000000105077824 */ /* 0x040fe400078e0a06 */
[----:B------:R-:W-:-:S03]  /*0670*/  IMAD.SHL.U32 R6, R5, 0x4, RZ ;  /* 0x0000000405067824 */ /* 0x000fc600078e00ff */
[----:B------:R-:W-:Y:S01]  /*0680*/  ISETP.NE.AND P2, PT, R7, R0, PT ;  /* 0x000000000700720c */ /* 0x000fe20003f45270 */
[----:B-----5:R-:W-:Y:S01]  /*0690*/  @!UP0 ULEA UR6, UR7, UR6, 0x18 ;  /* 0x0000000607068291 */ /* 0x020fe2000f8ec03f */
[----:B------:R-:W-:Y:S01]  /*06a0*/  LOP3.LUT R10, R5, 0xc, R6, 0x78, !PT ;  /* 0x0000000c050a7812 */ /* 0x000fe200078e7806 */
[----:B------:R-:W1:Y:S01]  /*06b0*/  LDC R7, c[0x0][0x140] ;  /* 0x00005000ff077b82 */ /* 0x000e620000000800 */
[----:B------:R-:W-:Y:S01]  /*06c0*/  VOTEU.ALL UP0, P0 ;  /* 0x00000000003f7886 */ /* 0x000fe20000000000 */
[----:B------:R-:W-:Y:S01]  /*06d0*/  LOP3.LUT P0, RZ, R4, 0x7, RZ, 0xc0, !PT ;  /* 0x0000000704ff7812 */ /* 0x000fe2000780c0ff */
[----:B0-----:R-:W-:Y:S01]  /*06e0*/  IMAD.MOV R12, RZ, RZ, -R9 ;  /* 0x000000ffff0c7224 */ /* 0x001fe200078e0a09 */
[----:B------:R0:W-:Y:S01]  /*06f0*/  STL [R1+0x7c], R10 ;  /* 0x00007c0a01007387 */ /* 0x0001e20000100800 */
[----:B------:R-:W-:Y:S01]  /*0700*/  IMAD.MOV.U32 R4, RZ, RZ, 0x1 ;  /* 0x00000001ff047424 */ /* 0x000fe200078e00ff */
[----:B------:R-:W-:Y:S01]  /*0710*/  ISETP.LT.U32.AND P0, PT, R10, 0x4, !P0 ;  /* 0x000000040a00780c */ /* 0x000fe20004701070 */
[----:B---3--:R-:W-:-:S03]  /*0720*/  IMAD R6, R11, R12, R2 ;  /* 0x0000000c0b067224 */ /* 0x008fc600078e0202 */
[----:B------:R-:W-:Y:S01]  /*0730*/  @P2 LEA.HI R5, R10, R10, RZ, 0x1 ;  /* 0x0000000a0a052211 */ /* 0x000fe200078f08ff */
[----:B------:R-:W2:Y:S02]  /*0740*/  FENCE.VIEW.ASYNC.S ;  /* 0x00000000000073c6 */ /* 0x000ea40000000000 */
[----:B--2---:R0:W2:Y:S01]  /*0750*/  @!UP0 SYNCS.EXCH.64 URZ, [UR6+0x40], UR4 ;  /* 0x00004004063f85b2 */ /* 0x0040a20008000100 */
[----:B------:R-:W-:-:S04]  /*0760*/  @P2 SHF.R.S32.HI R5, RZ, 0x1, R5 ;  /* 0x00000001ff052819 */ /* 0x000fc80000011405 */
[----:B------:R-:W-:Y:S02]  /*0770*/  @P2 ISETP.NE.AND P3, PT, R5, R6, PT ;  /* 0x000000060500220c */ /* 0x000fe40003f65270 */
[----:B------:R-:W-:Y:S02]  /*0780*/  SEL R5, RZ, 0x1, !P0 ;  /* 0x00000001ff057807 */ /* 0x000fe40004000000 */
[----:B------:R-:W-:Y:S02]  /*0790*/  @P2 SEL R4, RZ, 0x1, P3 ;  /* 0x00000001ff042807 */ /* 0x000fe40001800000 */
[----:B-1----:R-:W-:Y:S02]  /*07a0*/  ISETP.EQ.U32.AND P5, PT, R7, 0x1, PT ;  /* 0x000000010700780c */ /* 0x002fe40003fa2070 */
[----:B------:R-:W-:Y:S01]  /*07b0*/  LOP3.LUT R4, R4, R5, RZ, 0xc0, !PT ;  /* 0x0000000504047212 */ /* 0x000fe200078ec0ff */
[----:B------:R0:W1:Y:S01]  /*07c0*/  @!UP1 SYNCS.EXCH.64 URZ, [UR6+0x48], UR4 ;  /* 0x00004804063f95b2 */ /* 0x0000620008000100 */
[----:B------:R-:W-:-:S03]  /*07d0*/  NOP ;  /* 0x0000000000007918 */ /* 0x000fc60000000000 */
[----:B------:R0:W-:Y:S06]  /*07e0*/  STL [R1+0x78], R4 ;  /* 0x0000780401007387 */ /* 0x0001ec0000100800 */
[----:B--2---:R-:W-:Y:S05]  /*07f0*/  @!P5 BRA `(.L_x_3) ;  /* 0x000000000008d947 */ /* 0x004fea0003800000 */
[----:B-1--4-:R-:W-:Y:S01]  /*0800*/  UCGABAR_ARV ;  /* 0x00000000000079c7 */ /* 0x012fe20008000000 */
[----:B------:R-:W-:Y:S05]  /*0810*/  BRA `(.L_x_4) ;  /* 0x0000000000047947 */ /* 0x000fea0003800000 */
.L_x_3:
[----:B-1--4-:R-:W-:Y:S01]  /*0820*/  NOP ;  /* 0x0000000000007918 */ /* 0x012fe20000000000 */
.L_x_4:
[----:B------:R-:W1:Y:S01]  /*0830*/  LDC R3, c[0x0][0x65c] ;  /* 0x00019700ff037b82 */ /* 0x000e620000000800 */
[----:B0-----:R-:W-:Y:S02]  /*0840*/  IMAD.U32 R4, RZ, RZ, UR9 ;  /* 0x00000009ff047e24 */ /* 0x001fe4000f8e00ff */
[----:B------:R-:W-:Y:S01]  /*0850*/  IMAD.MOV.U32 R5, RZ, RZ, RZ ;  /* 0x000000ffff057224 */ /* 0x000fe200078e00ff */
[----:B-1----:R-:W-:-:S13]  /*0860*/  ISETP.NE.AND P4, PT, R3, 0x1, PT ;  /* 0x000000010300780c */ /* 0x002fda0003f85270 */
[----:B------:R-:W0:Y:S01]  /*0870*/  @P4 LDC R7, c[0x0][0x10] ;  /* 0x00000400ff074b82 */ /* 0x000e220000000800 */
[----:B------:R-:W-:Y:S02]  /*0880*/  @P4 IMAD.MOV.U32 R3, RZ, RZ, RZ ;  /* 0x000000ffff034224 */ /* 0x000fe400078e00ff */
[----:B------:R-:W-:-:S05]  /*0890*/  @P4 IMAD.MOV.U32 R13, RZ, RZ, RZ ;  /* 0x000000ffff0d4224 */ /* 0x000fca00078e00ff */
[----:B------:R-:W1:Y:S01]  /*08a0*/  @!P4 LDC R9, c[0x0][0xc] ;  /* 0x00000300ff09cb82 */ /* 0x000e620000000800 */
[----:B0-----:R-:W-:-:S04]  /*08b0*/  @P4 IMAD.WIDE.U32 R6, R7, UR9, R2 ;  /* 0x0000000907064c25 */ /* 0x001fc8000f8e0002 */
[----:B------:R-:W-:Y:S02]  /*08c0*/  @P4 IMAD.MOV.U32 R19, RZ, RZ, R6 ;  /* 0x000000ffff134224 */ /* 0x000fe400078e0006 */
[----:B------:R-:W-:Y:S02]  /*08d0*/  @P4 IMAD.IADD R23, R7, 0x1, R13 ;  /* 0x0000000107174824 */ /* 0x000fe400078e020d */
[----:B-1----:R-:W-:-:S04]  /*08e0*/  @!P4 IMAD.WIDE.U32 R4, R2, R9, R4 ;  /* 0x000000090204c225 */ /* 0x002fc800078e0004 */
[----:B------:R-:W-:Y:S02]  /*08f0*/  @!P4 IMAD.MOV.U32 R19, RZ, RZ, R4 ;  /* 0x000000ffff13c224 */ /* 0x000fe400078e0004 */
[----:B------:R-:W-:-:S03]  /*0900*/  @!P4 IMAD.MOV.U32 R23, RZ, RZ, R5 ;  /* 0x000000ffff17c224 */ /* 0x000fc600078e0005 */
[----:B------:R0:W-:Y:S04]  /*0910*/  STL [R1+0x84], R19 ;  /* 0x0000841301007387 */ /* 0x0001e80000100800 */
[----:B------:R0:W-:Y:S01]  /*0920*/  STL [R1+0x80], R23 ;  /* 0x0000801701007387 */ /* 0x0001e20000100800 */
[----:B------:R-:W-:Y:S05]  /*0930*/  @!P5 BRA `(.L_x_5) ;  /* 0x00000000000cd947 */ /* 0x000fea0003800000 */
[----:B------:R-:W-:Y:S01]  /*0940*/  UCGABAR_WAIT ;  /* 0x0000000000007dc7 */ /* 0x000fe20008000000 */
[----:B------:R-:W-:Y:S01]  /*0950*/  CCTL.IVALL ;  /* 0x00000000ff00798f */ /* 0x000fe20002000000 */
[----:B------:R-:W-:Y:S05]  /*0960*/  BRA `(.L_x_6) ;  /* 0x0000000000047947 */ /* 0x000fea0003800000 */
.L_x_5:
[----:B------:R-:W-:Y:S06]  /*0970*/  BAR.SYNC.DEFER_BLOCKING 0x0 ;  /* 0x0000000000007b1d */ /* 0x000fec0000010000 */
.L_x_6:
[----:B------:R-:W-:Y:S05]  /*0980*/  @!P1 BRA `(.L_x_7) ;  /* 0x000000e400449947 */ /* 0x000fea0003800000 */
[----:B------:R-:W-:-:S06]  /*0990*/  UISETP.GT.U32.AND UP0, UPT, UR10, 0x1, UPT ;  /* 0x000000010a00788c */ /* 0x000fcc000bf04070 */
[----:B------:R-:W-:-:S13]  /*09a0*/  PLOP3.LUT P0, PT, PT, PT, UP0, 0x80, 0x0 ;  /* 0x000000000000781c */ /* 0x000fda0003f0f008 */
[----:B------:R-:W-:Y:S05]  /*09b0*/  @P0 EXIT ;  /* 0x000000000000094d */ /* 0x000fea0003800000 */
[----:B------:R-:W-:Y:S01]  /*09c0*/  IMAD.MOV.U32 R6, RZ, RZ, -0x1 ;  /* 0xffffffffff067424 */ /* 0x000fe200078e00ff */
[----:B------:R-:W-:Y:S01]  /*09d0*/  ULDC.64 UR4, c[0x0][0x650] ;  /* 0x0001940000047ab9 */ /* 0x000fe20000000a00 */
[----:B------:R-:W-:Y:S01]  /*09e0*/  IMAD.MOV.U32 R5, RZ, RZ, -0x1 ;  /* 0xffffffffff057424 */ /* 0x000fe200078e00ff */
[----:B------:R-:W-:Y:S01]  /*09f0*/  ISETP.GE.U32.AND P0, PT, R19, UR4, PT ;  /* 0x0000000413007c0c */ /* 0x000fe2000bf06070 */
[----:B------:R-:W-:Y:S01]  /*0a00*/  UMOV UR22, 0xffffffff ;  /* 0xffffffff00167882 */ /* 0x000fe20000000000 */
[----:B------:R1:W-:Y:S01]  /*0a10*/  STL [R1+0x8c], R6 ;  /* 0x00008c0601007387 */ /* 0x0003e20000100800 */
[----:B------:R-:W-:Y:S02]  /*0a20*/  PRMT R4, RZ, 0x7610, R4 ;  /* 0x00007610ff047816 */ /* 0x000fe40000000004 */
[----:B------:R-:W-:Y:S01]  /*0a30*/  ISETP.GE.U32.AND.EX P0, PT, R23, UR5, PT, P0 ;  /* 0x0000000517007c0c */ /* 0x000fe2000bf06100 */
[----:B------:R1:W-:-:S12]  /*0a40*/  STL [R1+0x88], R5 ;  /* 0x0000880501007387 */ /* 0x0003d80000100800 */
[----:B-1----:R-:W-:Y:S05]  /*0a50*/  @P0 BRA `(.L_x_8) ;  /* 0x0000000400380947 */ /* 0x002fea0003800000 */
[----:B------:R-:W1:Y:S01]  /*0a60*/  LDC.64 R14, c[0x0][0x628] ;  /* 0x00018a00ff0e7b82 */ /* 0x000e620000000a00 */
[----:B------:R-:W-:Y:S02]  /*0a70*/  IMAD.MOV.U32 R4, RZ, RZ, R19 ;  /* 0x000000ffff047224 */ /* 0x000fe400078e0013 */
[----:B------:R-:W-:-:S05]  /*0a80*/  IMAD.MOV.U32 R5, RZ, RZ, R23 ;  /* 0x000000ffff057224 */ /* 0x000fca00078e0017 */
[----:B------:R-:W2:Y:S08]  /*0a90*/  LDC R10, c[0x0][0x630] ;  /* 0x00018c00ff0a7b82 */ /* 0x000eb00000000800 */
[----:B------:R-:W3:Y:S01]  /*0aa0*/  LDC.64 R16, c[0x0][0x620] ;  /* 0x00018800ff107b82 */ /* 0x000ee20000000a00 */
[----:B-1----:R-:W-:-:S04]  /*0ab0*/  ISETP.NE.U32.AND P0, PT, R14, RZ, PT ;  /* 0x000000ff0e00720c */ /* 0x002fc80003f05070 */
[----:B------:R-:W-:-:S13]  /*0ac0*/  ISETP.NE.AND.EX P0, PT, R15, RZ, PT, P0 ;  /* 0x000000ff0f00720c */ /* 0x000fda0003f05300 */
[----:B--23--:R-:W-:Y:S05]  /*0ad0*/  @!P0 BRA `(.L_x_9) ;  /* 0x0000000000288947 */ /* 0x00cfea0003800000 */
[----:B------:R-:W1:Y:S02]  /*0ae0*/  LDC R9, c[0x0][0x634] ;  /* 0x00018d00ff097b82 */ /* 0x000e640000000800 */
[----:B-1----:R-:W-:-:S05]  /*0af0*/  IADD3 R9, P0, R19, R9, RZ ;  /* 0x0000000913097210 */ /* 0x002fca0007f1e0ff */
[----:B------:R-:W-:-:S04]  /*0b00*/  IMAD.X R13, RZ, RZ, R23, P0 ;  /* 0x000000ffff0d7224 */ /* 0x000fc800000e0617 */
[----:B------:R-:W-:-:S04]  /*0b10*/  IMAD.WIDE.U32 R4, R13, R14, RZ ;  /* 0x0000000e0d047225 */ /* 0x000fc800078e00ff */
[----:B------:R-:W-:-:S04]  /*0b20*/  IMAD.WIDE.U32 R6, P0, R9, R15, R4 ;  /* 0x0000000f09067225 */ /* 0x000fc80007800004 */
[----:B------:R-:W-:-:S04]  /*0b30*/  IMAD.WIDE.U32 R4, R9, R14, RZ ;  /* 0x0000000e09047225 */ /* 0x000fc800078e00ff */
[----:B------:R-:W-:Y:S01]  /*0b40*/  IMAD.X R9, RZ, RZ, RZ, P0 ;  /* 0x000000ffff097224 */ /* 0x000fe200000e06ff */
[----:B------:R-:W-:Y:S01]  /*0b50*/  IADD3 RZ, P0, R5, R6, RZ ;  /* 0x0000000605ff7210 */ /* 0x000fe20007f1e0ff */
[----:B------:R-:W-:-:S04]  /*0b60*/  IMAD.MOV.U32 R8, RZ, RZ, R7 ;  /* 0x000000ffff087224 */ /* 0x000fc800078e0007 */
[----:B------:R-:W-:-:S08]  /*0b70*/  IMAD.WIDE.U32.X R4, R13, R15, R8, P0 ;  /* 0x0000000f0d047225 */ /* 0x000fd000000e0408 */
.L_x_9:
[----:B------:R-:W1:Y:S01]  /*0b80*/  LDC.64 R20, c[0x0][0x640] ;  /* 0x00019000ff147b82 */ /* 0x000e620000000a00 */
[-C--:B------:R-:W-:Y:S01]  /*0b90*/  SHF.R.U64 R22, R4, R10.reuse, R5 ;  /* 0x0000000a04167219 */ /* 0x080fe20000001205 */
[----:B------:R-:W-:Y:S01]  /*0ba0*/  IMAD.MOV.U32 R4, RZ, RZ, R19 ;  /* 0x000000ffff047224 */ /* 0x000fe200078e0013 */
[----:B------:R-:W-:Y:S01]  /*0bb0*/  SHF.R.U32.HI R3, RZ, R10, R5 ;  /* 0x0000000aff037219 */ /* 0x000fe20000011605 */
[----:B------:R-:W-:Y:S01]  /*0bc0*/  IMAD.MOV.U32 R5, RZ, RZ, R23 ;  /* 0x000000ffff057224 */ /* 0x000fe200078e0017 */
[----:B------:R-:W-:Y:S01]  /*0bd0*/  IADD3 R7, P0, RZ, -R22, RZ ;  /* 0x80000016ff077210 */ /* 0x000fe20007f1e0ff */
[----:B0-----:R-:W-:Y:S02]  /*0be0*/  IMAD R23, R11, R12, R2 ;  /* 0x0000000c0b177224 */ /* 0x001fe400078e0202 */
[----:B------:R-:W0:Y:S01]  /*0bf0*/  LDC R8, c[0x0][0x618] ;  /* 0x00018600ff087b82 */ /* 0x000e220000000800 */
[----:B------:R-:W-:Y:S02]  /*0c00*/  IMAD.MOV.U32 R11, RZ, RZ, 0x1 ;  /* 0x00000001ff0b7424 */ /* 0x000fe400078e00ff */
[----:B------:R-:W-:-:S02]  /*0c10*/  IMAD.X R3, RZ, RZ, ~R3, P0 ;  /* 0x000000ffff037224 */ /* 0x000fc400000e0e03 */
[----:B------:R-:W-:-:S03]  /*0c20*/  IMAD.WIDE.U32 R4, R7, R16, R4 ;  /* 0x0000001007047225 */ /* 0x000fc600078e0004 */
[----:B------:R-:W2:Y:S01]  /*0c30*/  LDC R14, c[0x0][0x608] ;  /* 0x00018200ff0e7b82 */ /* 0x000ea20000000800 */
[----:B------:R-:W-:-:S04]  /*0c40*/  IMAD R6, R3, R16, RZ ;  /* 0x0000001003067224 */ /* 0x000fc800078e02ff */
[----:B------:R-:W-:-:S03]  /*0c50*/  IMAD R3, R7, R17, R6 ;  /* 0x0000001107037224 */ /* 0x000fc600078e0206 */
[----:B------:R-:W3:Y:S01]  /*0c60*/  LDC R18, c[0x0][0x658] ;  /* 0x00019600ff127b82 */ /* 0x000ee20000000800 */
[----:B------:R-:W-:Y:S01]  /*0c70*/  IMAD.IADD R3, R5, 0x1, R3 ;  /* 0x0000000105037824 */ /* 0x000fe200078e0203 */
[----:B-1----:R-:W-:Y:S01]  /*0c80*/  ISETP.NE.U32.AND P0, PT, R20, RZ, PT ;  /* 0x000000ff1400720c */ /* 0x002fe20003f05070 */
[----:B------:R-:W-:-:S03]  /*0c90*/  IMAD.MOV.U32 R5, RZ, RZ, -0x1 ;  /* 0xffffffffff057424 */ /* 0x000fc600078e00ff */
[----:B------:R-:W-:Y:S02]  /*0ca0*/  ISETP.NE.AND.EX P0, PT, R21, RZ, PT, P0 ;  /* 0x000000ff1500720c */ /* 0x000fe40003f05300 */
[----:B------:R-:W1:Y:S01]  /*0cb0*/  LDC R13, c[0x0][0x600] ;  /* 0x00018000ff0d7b82 */ /* 0x000e620000000800 */
[-CC-:B0-----:R-:W-:Y:S02]  /*0cc0*/  SHF.R.U64 R10, R4, R8.reuse, R3.reuse ;  /* 0x00000008040a7219 */ /* 0x181fe40000001203 */
[----:B------:R-:W-:-:S05]  /*0cd0*/  SHF.R.U32.HI R3, RZ, R8, R3 ;  /* 0x00000008ff037219 */ /* 0x000fca0000011603 */
[----:B------:R-:W0:Y:S01]  /*0ce0*/  LDC R15, c[0x0][0x648] ;  /* 0x00019200ff0f7b82 */ /* 0x000e220000000800 */
[-CC-:B--2---:R-:W-:Y:S02]  /*0cf0*/  SHF.R.U64 R19, R10, R14.reuse, R3.reuse ;  /* 0x0000000e0a137219 */ /* 0x184fe40000001203 */
[----:B------:R-:W-:-:S05]  /*0d00*/  SHF.R.U32.HI R3, RZ, R14, R3 ;  /* 0x0000000eff037219 */ /* 0x000fca0000011603 */
[----:B------:R-:W2:Y:S01]  /*0d10*/  LDC R17, c[0x0][0x638] ;  /* 0x00018e00ff117b82 */ /* 0x000ea20000000800 */
[-C--:B---3--:R-:W-:Y:S02]  /*0d20*/  SHF.L.U32 R2, R5, R18.reuse, RZ ;  /* 0x0000001205027219 */ /* 0x088fe400000006ff */
[--C-:B------:R-:W-:Y:S02]  /*0d30*/  SHF.R.U64 R12, R19, R18, R3.reuse ;  /* 0x00000012130c7219 */ /* 0x100fe40000001203 */
[----:B------:R-:W-:Y:S02]  /*0d40*/  LOP3.LUT R8, RZ, R2, RZ, 0x33, !PT ;  /* 0x00000002ff087212 */ /* 0x000fe400078e33ff */
[----:B------:R-:W-:Y:S01]  /*0d50*/  SHF.R.U32.HI R3, RZ, R18, R3 ;  /* 0x00000012ff037219 */ /* 0x000fe20000011603 */
[----:B------:R-:W3:Y:S01]  /*0d60*/  LDC R16, c[0x0][0x610] ;  /* 0x00018400ff107b82 */ /* 0x000ee20000000800 */
[----:B------:R-:W-:Y:S01]  /*0d70*/  IMAD.MOV.U32 R2, RZ, RZ, R12 ;  /* 0x000000ffff027224 */ /* 0x000fe200078e000c */
[----:B------:R-:W-:Y:S06]  /*0d80*/  @!P0 BRA `(.L_x_10) ;  /* 0x0000000000288947 */ /* 0x000fec0003800000 */
[----:B------:R-:W4:Y:S02]  /*0d90*/  LDC R7, c[0x0][0x64c] ;  /* 0x00019300ff077b82 */ /* 0x000f240000000800 */
[----:B----4-:R-:W-:-:S05]  /*0da0*/  IADD3 R7, P0, R12, R7, RZ ;  /* 0x000000070c077210 */ /* 0x010fca0007f1e0ff */
        /* <DEDUP_REMOVED lines=8> */
.L_x_10:
[----:B0-----:R-:W-:Y:S01]  /*0e30*/  SHF.R.U64 R4, R2, R15, R3 ;  /* 0x0000000f02047219 */ /* 0x001fe20000001203 */
[----:B-1----:R-:W-:Y:S01]  /*0e40*/  VIADD R5, R13, 0xffffffff ;  /* 0xffffffff0d057836 */ /* 0x002fe20000000000 */
[----:B------:R-:W-:Y:S02]  /*0e50*/  SHF.L.U32 R2, R11, R18, RZ ;  /* 0x000000120b027219 */ /* 0x000fe400000006ff */
[----:B------:R-:W-:Y:S01]  /*0e60*/  LOP3.LUT R3, R19, R8, RZ, 0xc0, !PT ;  /* 0x0000000813037212 */ /* 0x000fe200078ec0ff */
[----:B------:R-:W-:Y:S01]  /*0e70*/  IMAD.MOV R6, RZ, RZ, -R4 ;  /* 0x000000ffff067224 */ /* 0x000fe200078e0a04 */
[----:B------:R-:W-:Y:S02]  /*0e80*/  SEL R0, R0, R23, !P4 ;  /* 0x0000001700007207 */ /* 0x000fe40006000000 */
[----:B------:R-:W-:Y:S01]  /*0e90*/  LOP3.LUT R5, R10, R5, RZ, 0xc0, !PT ;  /* 0x000000050a057212 */ /* 0x000fe200078ec0ff */
[----:B------:R-:W-:Y:S01]  /*0ea0*/  IMAD R3, R2, R4, R3 ;  /* 0x0000000402037224 */ /* 0x000fe200078e0203 */
[----:B------:R-:W-:Y:S01]  /*0eb0*/  R2UR UR22, R22 ;  /* 0x00000000161672ca */ /* 0x000fe200000e0000 */
[----:B--2---:R-:W-:-:S02]  /*0ec0*/  IMAD R2, R6, R17, R12 ;  /* 0x0000001106027224 */ /* 0x004fc400078e020c */
[----:B---3--:R-:W-:Y:S02]  /*0ed0*/  IMAD R0, R3, R16, R0 ;  /* 0x0000001003007224 */ /* 0x008fe400078e0200 */
[----:B------:R-:W-:Y:S02]  /*0ee0*/  IMAD R3, R2, R13, R5 ;  /* 0x0000000d02037224 */ /* 0x000fe400078e0205 */
[----:B------:R-:W-:-:S03]  /*0ef0*/  IMAD.MOV.U32 R4, RZ, RZ, 0x1 ;  /* 0x00000001ff047424 */ /* 0x000fc600078e00ff */
[----:B------:R-:W-:Y:S02]  /*0f00*/  SEL R2, R3, R0, !P4 ;  /* 0x0000000003027207 */ /* 0x000fe40006000000 */
[----:B------:R-:W-:-:S03]  /*0f10*/  SEL R0, R0, R3, !P4 ;  /* 0x0000000300007207 */ /* 0x000fc60006000000 */
[----:B------:R1:W-:Y:S04]  /*0f20*/  STL [R1+0x88], R2 ;  /* 0x0000880201007387 */ /* 0x0003e80000100800 */
[----:B------:R1:W-:Y:S02]  /*0f30*/  STL [R1+0x8c], R0 ;  /* 0x00008c0001007387 */ /* 0x0003e40000100800 */
.L_x_8:
[----:B------:R-:W-:-:S08]  /*0f40*/  NOP ;  /* 0x0000000000007918 */ /* 0x000fd00000000000 */
[----:B------:R-:W2:Y:S02]  /*0f50*/  USETMAXREG.TRY_ALLOC.CTAPOOL UP0, 0xe8 ;  /* 0x000000e8000079c8 */ /* 0x000ea40008000600 */
[----:B--2---:R-:W-:-:S13]  /*0f60*/  PLOP3.LUT P0, PT, PT, PT, UP0, 0x80, 0x0 ;  /* 0x000000000000781c */ /* 0x004fda0003f0f008 */
[----:B------:R-:W-:Y:S05]  /*0f70*/  @!P0 BRA `(.L_x_8) ;  /* 0xfffffffc00f08947 */ /* 0x000fea000383ffff */
[----:B------:R-:W-:Y:S01]  /*0f80*/  ULDC.64 UR4, c[0x0][0x598] ;  /* 0x0001660000047ab9 */ /* 0x000fe20000000a00 */
[----:B------:R-:W-:Y:S01]  /*0f90*/  ULDC.64 UR14, c[0x0][0x208] ;  /* 0x00008200000e7ab9 */ /* 0x000fe20000000a00 */
[----:B------:R-:W-:-:S04]  /*0fa0*/  ISETP.NE.U32.AND P0, PT, RZ, UR4, PT ;  /* 0x00000004ff007c0c */ /* 0x000fc8000bf05070 */
[----:B------:R-:W-:-:S13]  /*0fb0*/  ISETP.NE.AND.EX P0, PT, RZ, UR5, PT, P0 ;  /* 0x00000005ff007c0c */ /* 0x000fda000bf05300 */
[----:B------:R-:W-:Y:S05]  /*0fc0*/  @!P0 BRA `(.L_x_11) ;  /* 0x0000000000208947 */ /* 0x000fea0003800000 */
[----:B-1----:R-:W1:Y:S02]  /*0fd0*/  LDC.64 R2, c[0x0][0x598] ;  /* 0x00016600ff027b82 */ /* 0x002e640000000a00 */
[----:B-1----:R-:W2:Y:S02]  /*0fe0*/  LDG.E.64 R2, desc[UR14][R2.64] ;  /* 0x0000000e02027981 */ /* 0x002ea4000c1e1b00 */
[----:B--2---:R-:W-:-:S04]  /*0ff0*/  ISETP.NE.U32.AND P0, PT, R2, RZ, PT ;  /* 0x000000ff0200720c */ /* 0x004fc80003f05070 */
[----:B------:R-:W-:-:S13]  /*1000*/  ISETP.NE.AND.EX P0, PT, R3, RZ, PT, P0 ;  /* 0x000000ff0300720c */ /* 0x000fda0003f05300 */
[----:B------:R-:W-:Y:S05]  /*1010*/  @!P0 BRA `(.L_x_11) ;  /* 0x00000000000c8947 */ /* 0x000fea0003800000 */
[----:B------:R-:W2:Y:S02]  /*1020*/  LD.E R2, desc[UR14][R2.64] ;  /* 0x0000000e02027980 */ /* 0x000ea4000c101900 */
[----:B--2---:R-:W-:Y:S01]  /*1030*/  R2UR UR20, R2 ;  /* 0x00000000021472ca */ /* 0x004fe200000e0000 */
[----:B------:R-:W-:-:S14]  /*1040*/  BRA `(.L_x_12) ;  /* 0x0000000000247947 */ /* 0x000fdc0003800000 */
.L_x_11:
[----:B------:R-:W-:Y:S02]  /*1050*/  ULDC.64 UR4, c[0x0][0x588] ;  /* 0x0001620000047ab9 */ /* 0x000fe40000000a00 */
[----:B------:R-:W-:-:S04]  /*1060*/  ISETP.NE.U32.AND P0, PT, RZ, UR4, PT ;  /* 0x00000004ff007c0c */ /* 0x000fc8000bf05070 */
[----:B------:R-:W-:-:S13]  /*1070*/  ISETP.NE.AND.EX P0, PT, RZ, UR5, PT, P0 ;  /* 0x00000005ff007c0c */ /* 0x000fda000bf05300 */
[----:B------:R-:W-:Y:S05]  /*1080*/  @!P0 BRA `(.L_x_13) ;  /* 0x0000000000108947 */ /* 0x000fea0003800000 */
[----:B-1----:R-:W1:Y:S02]  /*1090*/  LDC.64 R2, c[0x0][0x588] ;  /* 0x00016200ff027b82 */ /* 0x002e640000000a00 */
[----:B-1----:R-:W2:Y:S02]  /*10a0*/  LDG.E R2, desc[UR14][R2.64] ;  /* 0x0000000e02027981 */ /* 0x002ea4000c1e1900 */
[----:B--2---:R-:W-:Y:S01]  /*10b0*/  R2UR UR20, R2 ;  /* 0x00000000021472ca */ /* 0x004fe200000e0000 */
[----:B------:R-:W-:-:S14]  /*10c0*/  BRA `(.L_x_12) ;  /* 0x0000000000047947 */ /* 0x000fdc0003800000 */
.L_x_13:
[----:B------:R-:W-:-:S05]  /*10d0*/  ULDC UR20, c[0x0][0x580] ;  /* 0x0001600000147ab9 */ /* 0x000fca0000000800 */
.L_x_12:
[----:B------:R-:W-:Y:S02]  /*10e0*/  ULDC.64 UR4, c[0x0][0x5a0] ;  /* 0x0001680000047ab9 */ /* 0x000fe40000000a00 */
        /* <DEDUP_REMOVED lines=11> */
.L_x_14:
        /* <DEDUP_REMOVED lines=8> */
.L_x_16:
[----:B------:R-:W-:-:S05]  /*1220*/  ULDC UR21, c[0x0][0x584] ;  /* 0x0001610000157ab9 */ /* 0x000fca0000000800 */
.L_x_15:
[----:B------:R-:W-:-:S13]  /*1230*/  LOP3.LUT P0, RZ, R4, 0xff, RZ, 0xc0, !PT ;  /* 0x000000ff04ff7812 */ /* 0x000fda000780c0ff */
[----:B------:R-:W-:Y:S05]  /*1240*/  @!P0 EXIT ;  /* 0x000000000000894d */ /* 0x000fea0003800000 */
[----:B------:R-:W-:Y:S01]  /*1250*/  ULDC UR4, c[0x0][0x28c] ;  /* 0x0000a30000047ab9 */ /* 0x000fe20000000800 */
[----:B------:R-:W-:Y:S02]  /*1260*/  ULOP3.LUT UR23, UR13, 0x1, URZ, 0xfc, !UPT ;  /* 0x000000010d177892 */ /* 0x000fe4000f8efc3f */
[----:B------:R-:W-:-:S04]  /*1270*/  UIADD3 UR4, UR4, 0x3f, URZ ;  /* 0x0000003f04047890 */ /* 0x000fc8000fffe03f */
[----:B------:R-:W-:-:S04]  /*1280*/  USHF.R.S32.HI UR5, URZ, 0x1f, UR4 ;  /* 0x0000001f3f057899 */ /* 0x000fc80008011404 */
[----:B------:R-:W-:-:S03]  /*1290*/  ULEA.HI UR5, UR5, UR4, URZ, 0x6 ;  /* 0x0000000405057291 */ /* 0x000fc6000f8f303f */
[----:B------:R-:W-:Y:S01]  /*12a0*/  UMOV UR4, URZ ;  /* 0x0000003f00047c82 */ /* 0x000fe20008000000 */
[----:B------:R-:W-:-:S03]  /*12b0*/  USHF.R.S32.HI UR9, URZ, 0x6, UR5 ;  /* 0x000000063f097899 */ /* 0x000fc60008011405 */
[----:B------:R-:W-:-:S09]  /*12c0*/  UMOV UR5, URZ ;  /* 0x0000003f00057c82 */ /* 0x000fd20008000000 */
.L_x_299:
[----:B-1----:R-:W1:Y:S01]  /*12d0*/  S2R R0, SR_TID.X ;  /* 0x0000000000007919 */ /* 0x002e620000002100 */
[----:B--2---:R-:W2:Y:S01]  /*12e0*/  S2UR UR17, SR_CgaCtaId ;  /* 0x00000000001179c3 */ /* 0x004ea20000008800 */
[----:B------:R-:W-:Y:S01]  /*12f0*/  UMOV UR16, 0x400 ;  /* 0x0000040000107882 */ /* 0x000fe20000000000 */
[----:B------:R-:W-:Y:S01]  /*1300*/  UMOV UR6, URZ ;  /* 0x0000003f00067c82 */ /* 0x000fe20008000000 */
[----:B------:R-:W-:Y:S01]  /*1310*/  STL [R1+0x74], RZ ;  /* 0x000074ff01007387 */ /* 0x000fe20000100800 */
[----:B------:R-:W-:Y:S01]  /*1320*/  UMOV UR7, URZ ;  /* 0x0000003f00077c82 */ /* 0x000fe20008000000 */
[----:B------:R-:W-:Y:S01]  /*1330*/  UMOV UR8, URZ ;  /* 0x0000003f00087c82 */ /* 0x000fe20008000000 */
[----:B------:R-:W-:Y:S01]  /*1340*/  CS2R R4, SRZ ;  /* 0x0000000000047805 */ /* 0x000fe2000001ff00 */
[----:B------:R-:W-:Y:S01]  /*1350*/  STL [R1+0x70], RZ ;  /* 0x000070ff01007387 */ /* 0x000fe20000100800 */
[----:B---3--:R-:W3:Y:S01]  /*1360*/  LDC R2, c[0x0][0x28c] ;  /* 0x0000a300ff027b82 */ /* 0x008ee20000000800 */
[----:B------:R-:W-:-:S02]  /*1370*/  CS2R R6, SRZ ;  /* 0x0000000000067805 */ /* 0x000fc4000001ff00 */
[----:B------:R-:W-:Y:S01]  /*1380*/  CS2R R8, SRZ ;  /* 0x0000000000087805 */ /* 0x000fe2000001ff00 */
[----:B------:R-:W-:Y:S01]  /*1390*/  STL [R1+0x6c], RZ ;  /* 0x00006cff01007387 */ /* 0x000fe20000100800 */
[----:B------:R-:W-:Y:S02]  /*13a0*/  CS2R R10, SRZ ;  /* 0x00000000000a7805 */ /* 0x000fe4000001ff00 */
[----:B------:R-:W-:Y:S02]  /*13b0*/  CS2R R12, SRZ ;  /* 0x00000000000c7805 */ /* 0x000fe4000001ff00 */
[----:B------:R-:W-:Y:S01]  /*13c0*/  CS2R R14, SRZ ;  /* 0x00000000000e7805 */ /* 0x000fe2000001ff00 */
[----:B------:R-:W-:Y:S01]  /*13d0*/  STL [R1+0x68], RZ ;  /* 0x000068ff01007387 */ /* 0x000fe20000100800 */
[----:B------:R-:W-:Y:S02]  /*13e0*/  CS2R R16, SRZ ;  /* 0x0000000000107805 */ /* 0x000fe4000001ff00 */
[----:B0-----:R-:W-:-:S02]  /*13f0*/  CS2R R18, SRZ ;  /* 0x0000000000127805 */ /* 0x001fc4000001ff00 */
[----:B------:R-:W-:Y:S01]  /*1400*/  CS2R R20, SRZ ;  /* 0x0000000000147805 */ /* 0x000fe2000001ff00 */
[----:B------:R-:W-:Y:S01]  /*1410*/  STL [R1+0x64], RZ ;  /* 0x000064ff01007387 */ /* 0x000fe20000100800 */
[----:B------:R-:W-:Y:S02]  /*1420*/  CS2R R22, SRZ ;  /* 0x0000000000167805 */ /* 0x000fe4000001ff00 */
[----:B------:R-:W-:Y:S02]  /*1430*/  CS2R R152, SRZ ;  /* 0x0000000000987805 */ /* 0x000fe4000001ff00 */
[----:B------:R-:W-:Y:S01]  /*1440*/  CS2R R154, SRZ ;  /* 0x00000000009a7805 */ /* 0x000fe2000001ff00 */
[----:B------:R-:W-:Y:S01]  /*1450*/  STL [R1+0x60], RZ ;  /* 0x000060ff01007387 */ /* 0x000fe20000100800 */
[----:B------:R-:W-:Y:S02]  /*1460*/  CS2R R156, SRZ ;  /* 0x00000000009c7805 */ /* 0x000fe4000001ff00 */
[----:B------:R-:W-:-:S02]  /*1470*/  CS2R R158, SRZ ;  /* 0x00000000009e7805 */ /* 0x000fc4000001ff00 */
[----:B------:R-:W-:Y:S01]  /*1480*/  CS2R R160, SRZ ;  /* 0x0000000000a07805 */ /* 0x000fe2000001ff00 */
[----:B------:R-:W-:Y:S01]  /*1490*/  STL [R1+0x5c], RZ ;  /* 0x00005cff01007387 */ /* 0x000fe20000100800 */
[----:B------:R-:W-:Y:S02]  /*14a0*/  CS2R R162, SRZ ;  /* 0x0000000000a27805 */ /* 0x000fe4000001ff00 */
[----:B------:R-:W-:Y:S02]  /*14b0*/  CS2R R164, SRZ ;  /* 0x0000000000a47805 */ /* 0x000fe4000001ff00 */
[----:B------:R-:W-:Y:S02]  /*14c0*/  CS2R R166, SRZ ;  /* 0x0000000000a67805 */ /* 0x000fe4000001ff00 */
[----:B-1----:R-:W-:Y:S01]  /*14d0*/  LOP3.LUT R0, R0, 0x80, RZ, 0xc0, !PT ;  /* 0x0000008000007812 */ /* 0x002fe200078ec0ff */
[----:B------:R-:W-:Y:S01]  /*14e0*/  STL [R1+0x58], RZ ;  /* 0x000058ff01007387 */ /* 0x000fe20000100800 */
[----:B---3--:R-:W-:-:S02]  /*14f0*/  ISETP.GE.AND P0, PT, R2, 0x1, PT ;  /* 0x000000010200780c */ /* 0x008fc40003f06270 */
[----:B------:R-:W-:Y:S02]  /*1500*/  CS2R R2, SRZ ;  /* 0x0000000000027805 */ /* 0x000fe4000001ff00 */
[----:B------:R-:W-:Y:S01]  /*1510*/  SHF.R.U32.HI R0, RZ, 0x7, R0 ;  /* 0x00000007ff007819 */ /* 0x000fe20000011600 */
[----:B------:R-:W-:Y:S01]  /*1520*/  STL [R1+0x54], RZ ;  /* 0x000054ff01007387 */ /* 0x000fe20000100800 */
[----:B------:R-:W-:Y:S02]  /*1530*/  CS2R R168, SRZ ;  /* 0x0000000000a87805 */ /* 0x000fe4000001ff00 */
[----:B------:R-:W-:Y:S02]  /*1540*/  CS2R R170, SRZ ;  /* 0x0000000000aa7805 */ /* 0x000fe4000001ff00 */
[----:B------:R-:W-:Y:S01]  /*1550*/  CS2R R172, SRZ ;  /* 0x0000000000ac7805 */ /* 0x000fe2000001ff00 */
[----:B------:R-:W-:Y:S01]  /*1560*/  STL [R1+0x50], RZ ;  /* 0x000050ff01007387 */ /* 0x000fe20000100800 */
[----:B------:R-:W-:-:S02]  /*1570*/  CS2R R174, SRZ ;  /* 0x0000000000ae7805 */ /* 0x000fc4000001ff00 */
[----:B------:R-:W-:Y:S02]  /*1580*/  CS2R R176, SRZ ;  /* 0x0000000000b07805 */ /* 0x000fe4000001ff00 */
[----:B------:R-:W-:Y:S01]  /*1590*/  CS2R R178, SRZ ;  /* 0x0000000000b27805 */ /* 0x000fe2000001ff00 */
[----:B------:R-:W0:Y:S01]  /*15a0*/  SHFL.IDX PT, R0, R0, RZ, 0x1f ;  /* 0x00001fff00007589 */ /* 0x000e2200000e0000 */
[----:B------:R-:W-:Y:S02]  /*15b0*/  CS2R R180, SRZ ;  /* 0x0000000000b47805 */ /* 0x000fe4000001ff00 */
[----:B------:R-:W-:Y:S02]  /*15c0*/  CS2R R182, SRZ ;  /* 0x0000000000b67805 */ /* 0x000fe4000001ff00 */
[----:B------:R-:W-:Y:S01]  /*15d0*/  CS2R R184, SRZ ;  /* 0x0000000000b87805 */ /* 0x000fe2000001ff00 */
[----:B------:R1:W-:Y:S01]  /*15e0*/  STL [R1+0x4c], RZ ;  /* 0x00004cff01007387 */ /* 0x0003e20000100800 */
[----:B------:R-:W-:-:S02]  /*15f0*/  CS2R R186, SRZ ;  /* 0x0000000000ba7805 */ /* 0x000fc4000001ff00 */
[----:B------:R-:W-:Y:S02]  /*1600*/  CS2R R188, SRZ ;  /* 0x0000000000bc7805 */ /* 0x000fe4000001ff00 */
[----:B------:R-:W-:Y:S01]  /*1610*/  CS2R R190, SRZ ;  /* 0x0000000000be7805 */ /* 0x000fe2000001ff00 */
[----:B------:R1:W-:Y:S01]  /*1620*/  STL [R1+0x48], RZ ;  /* 0x000048ff01007387 */ /* 0x0003e20000100800 */
        /* <DEDUP_REMOVED lines=14> */
[----:B------:R-:W-:Y:S02]  /*1710*/  CS2R R214, SRZ ;  /* 0x0000000000d67805 */ /* 0x000fe4000001ff00 */
[----:B0-----:R-:W-:Y:S01]  /*1720*/  R2UR UR11, R0 ;  /* 0x00000000000b72ca */ /* 0x001fe200000e0000 */
[----:B------:R1:W-:Y:S01]  /*1730*/  STL [R1+0x38], RZ ;  /* 0x000038ff01007387 */ /* 0x0003e20000100800 */
[----:B------:R-:W-:Y:S01]  /*1740*/  IMAD.MOV.U32 R0, RZ, RZ, RZ ;  /* 0x000000ffff007224 */ /* 0x000fe200078e00ff */
[----:B------:R-:W-:Y:S02]  /*1750*/  CS2R R216, SRZ ;  /* 0x0000000000d87805 */ /* 0x000fe4000001ff00 */
[----:B------:R-:W-:Y:S01]  /*1760*/  CS2R R218, SRZ ;  /* 0x0000000000da7805 */ /* 0x000fe2000001ff00 */
[----:B------:R1:W-:Y:S01]  /*1770*/  STL [R1+0x34], RZ ;  /* 0x000034ff01007387 */ /* 0x0003e20000100800 */
[----:B------:R-:W-:-:S02]  /*1780*/  CS2R R220, SRZ ;  /* 0x0000000000dc7805 */ /* 0x000fc4000001ff00 */
[----:B------:R-:W-:Y:S02]  /*1790*/  CS2R R222, SRZ ;  /* 0x0000000000de7805 */ /* 0x000fe4000001ff00 */
[----:B------:R-:W-:Y:S01]  /*17a0*/  CS2R R224, SRZ ;  /* 0x0000000000e07805 */ /* 0x000fe2000001ff00 */
[----:B------:R1:W-:Y:S01]  /*17b0*/  STL [R1+0x30], RZ ;  /* 0x000030ff01007387 */ /* 0x0003e20000100800 */
[----:B------:R-:W-:Y:S01]  /*17c0*/  IMAD.MOV.U32 R226, RZ, RZ, RZ ;  /* 0x000000ffffe27224 */ /* 0x000fe200078e00ff */
[----:B------:R-:W-:Y:S01]  /*17d0*/  CS2R R88, SRZ ;  /* 0x0000000000587805 */ /* 0x000fe2000001ff00 */
[----:B------:R-:W-:Y:S01]  /*17e0*/  IMAD.U32 R227, RZ, RZ, UR4 ;  /* 0x00000004ffe37e24 */ /* 0x000fe2000f8e00ff */
[----:B------:R1:W-:Y:S01]  /*17f0*/  STL [R1+0x2c], RZ ;  /* 0x00002cff01007387 */ /* 0x0003e20000100800 */
[----:B------:R-:W-:Y:S01]  /*1800*/  ULEA.HI UR10, UR11, UR11, URZ, 0x1 ;  /* 0x0000000b0b0a7291 */ /* 0x000fe2000f8f083f */
[----:B------:R-:W-:Y:S02]  /*1810*/  CS2R R90, SRZ ;  /* 0x00000000005a7805 */ /* 0x000fe4000001ff00 */
[----:B------:R-:W-:Y:S01]  /*1820*/  CS2R R92, SRZ ;  /* 0x00000000005c7805 */ /* 0x000fe2000001ff00 */
[----:B------:R1:W-:Y:S01]  /*1830*/  STL [R1+0x28], RZ ;  /* 0x000028ff01007387 */ /* 0x0003e20000100800 */
[----:B------:R-:W-:Y:S01]  /*1840*/  ULOP3.LUT UR12, UR10, 0xffffe, URZ, 0xc0, !UPT ;  /* 0x000ffffe0a0c7892 */ /* 0x000fe2000f8ec03f */
[----:B------:R-:W-:Y:S01]  /*1850*/  CS2R R94, SRZ ;  /* 0x00000000005e7805 */ /* 0x000fe2000001ff00 */
[----:B--2---:R-:W-:Y:S01]  /*1860*/  ULEA UR10, UR17, UR16, 0x18 ;  /* 0x00000010110a7291 */ /* 0x004fe2000f8ec03f */
[----:B------:R1:W-:Y:S01]  /*1870*/  STL [R1+0x24], RZ ;  /* 0x000024ff01007387 */ /* 0x0003e20000100800 */
[----:B------:R-:W-:Y:S01]  /*1880*/  UIADD3 UR12, UR11, -UR12, URZ ;  /* 0x8000000c0b0c7290 */ /* 0x000fe2000fffe03f */
[----:B------:R-:W-:-:S02]  /*1890*/  CS2R R96, SRZ ;  /* 0x0000000000607805 */ /* 0x000fc4000001ff00 */
[----:B------:R-:W-:Y:S01]  /*18a0*/  CS2R R98, SRZ ;  /* 0x0000000000627805 */ /* 0x000fe2000001ff00 */
[----:B------:R1:W-:Y:S01]  /*18b0*/  STL [R1+0x20], RZ ;  /* 0x000020ff01007387 */ /* 0x0003e20000100800 */
[----:B------:R-:W-:Y:S01]  /*18c0*/  ULEA UR12, UR12, UR10, 0xc ;  /* 0x0000000a0c0c7291 */ /* 0x000fe2000f8e603f */
[----:B------:R-:W-:Y:S02]  /*18d0*/  CS2R R100, SRZ ;  /* 0x0000000000647805 */ /* 0x000fe4000001ff00 */
[----:B------:R-:W-:Y:S01]  /*18e0*/  CS2R R102, SRZ ;  /* 0x0000000000667805 */ /* 0x000fe2000001ff00 */
[----:B------:R1:W-:Y:S01]  /*18f0*/  STL [R1+0x1c], RZ ;  /* 0x00001cff01007387 */ /* 0x0003e20000100800 */
[----:B------:R-:W-:Y:S01]  /*1900*/  UIADD3 UR12, UR12, 0x100, URZ ;  /* 0x000001000c0c7890 */ /* 0x000fe2000fffe03f */
[----:B------:R-:W-:Y:S02]  /*1910*/  CS2R R104, SRZ ;  /* 0x0000000000687805 */ /* 0x000fe4000001ff00 */
[----:B------:R-:W-:Y:S01]  /*1920*/  CS2R R106, SRZ ;  /* 0x00000000006a7805 */ /* 0x000fe2000001ff00 */
[----:B------:R1:W-:Y:S01]  /*1930*/  STL [R1+0x18], RZ ;  /* 0x000018ff01007387 */ /* 0x0003e20000100800 */
[----:B------:R-:W-:Y:S01]  /*1940*/  USHF.R.U32.HI UR11, URZ, 0x4, UR12 ;  /* 0x000000043f0b7899 */ /* 0x000fe2000801160c */
[----:B------:R-:W-:-:S02]  /*1950*/  CS2R R108, SRZ ;  /* 0x00000000006c7805 */ /* 0x000fc4000001ff00 */
[----:B------:R-:W-:Y:S01]  /*1960*/  CS2R R110, SRZ ;  /* 0x00000000006e7805 */ /* 0x000fe2000001ff00 */
[----:B------:R1:W-:Y:S01]  /*1970*/  STL [R1+0x14], RZ ;  /* 0x000014ff01007387 */ /* 0x0003e20000100800 */
[----:B------:R-:W-:Y:S01]  /*1980*/  ULOP3.LUT UR11, UR11, 0x3fff, URZ, 0xc0, !UPT ;  /* 0x00003fff0b0b7892 */ /* 0x000fe2000f8ec03f */
[----:B------:R-:W-:Y:S01]  /*1990*/  CS2R R112, SRZ ;  /* 0x0000000000707805 */ /* 0x000fe2000001ff00 */
[----:B------:R-:W-:Y:S01]  /*19a0*/  UMOV UR12, UR5 ;  /* 0x00000005000c7c82 */ /* 0x000fe20008000000 */
        /* <DEDUP_REMOVED lines=16> */
[----:B------:R1:W-:Y:S01]  /*1ab0*/  STL [R1], RZ ;  /* 0x000000ff01007387 */ /* 0x0003e20000100800 */
[----:B------:R-:W-:Y:S02]  /*1ac0*/  CS2R R138, SRZ ;  /* 0x00000000008a7805 */ /* 0x000fe4000001ff00 */
[----:B------:R-:W-:Y:S02]  /*1ad0*/  CS2R R140, SRZ ;  /* 0x00000000008c7805 */ /* 0x000fe4000001ff00 */
[----:B------:R-:W-:Y:S02]  /*1ae0*/  CS2R R142, SRZ ;  /* 0x00000000008e7805 */ /* 0x000fe4000001ff00 */
[----:B------:R-:W-:-:S02]  /*1af0*/  CS2R R144, SRZ ;  /* 0x0000000000907805 */ /* 0x000fc4000001ff00 */
[----:B------:R-:W-:Y:S02]  /*1b00*/  CS2R R146, SRZ ;  /* 0x0000000000927805 */ /* 0x000fe4000001ff00 */
[----:B------:R-:W-:Y:S02]  /*1b10*/  CS2R R148, SRZ ;  /* 0x0000000000947805 */ /* 0x000fe4000001ff00 */
[----:B------:R-:W-:Y:S02]  /*1b20*/  CS2R R150, SRZ ;  /* 0x0000000000967805 */ /* 0x000fe4000001ff00 */
[----:B------:R-:W-:Y:S02]  /*1b30*/  CS2R R24, SRZ ;  /* 0x0000000000187805 */ /* 0x000fe4000001ff00 */
[----:B----4-:R-:W-:Y:S02]  /*1b40*/  CS2R R26, SRZ ;  /* 0x00000000001a7805 */ /* 0x010fe4000001ff00 */
[----:B------:R-:W-:-:S02]  /*1b50*/  CS2R R28, SRZ ;  /* 0x00000000001c7805 */ /* 0x000fc4000001ff00 */
[----:B------:R-:W-:Y:S02]  /*1b60*/  CS2R R30, SRZ ;  /* 0x00000000001e7805 */ /* 0x000fe4000001ff00 */
[----:B------:R-:W-:Y:S02]  /*1b70*/  CS2R R32, SRZ ;  /* 0x0000000000207805 */ /* 0x000fe4000001ff00 */
        /* <DEDUP_REMOVED lines=26> */
[----:B------:R-:W-:Y:S01]  /*1d20*/  CS2R R86, SRZ ;  /* 0x0000000000567805 */ /* 0x000fe2000001ff00 */
[----:B-1----:R-:W-:Y:S06]  /*1d30*/  @!P0 BRA `(.L_x_17) ;  /* 0x0000001000888947 */ /* 0x002fec0003800000 */
[----:B------:R-:W-:-:S06]  /*1d40*/  UISETP.NE.AND UP0, UPT, UR23, 0x3, UPT ;  /* 0x000000031700788c */ /* 0x000fcc000bf05270 */
[----:B------:R-:W-:-:S13]  /*1d50*/  PLOP3.LUT P1, PT, PT, PT, UP0, 0x80, 0x0 ;  /* 0x000000000000781c */ /* 0x000fda0003f2f008 */
[----:B------:R-:W-:Y:S05]  /*1d60*/  @!P1 BRA `(.L_x_18) ;  /* 0x0000000000049947 */ /* 0x000fea0003800000 */
[----:B------:R-:W-:Y:S01]  /*1d70*/  BPT.TRAP 0x1 ;  /* 0x000000040000795c */ /* 0x000fe20000300000 */
.L_x_18:
[----:B------:R-:W-:Y:S01]  /*1d80*/  ULEA UR6, UR5, UR10, 0x3 ;  /* 0x0000000a05067291 */ /* 0x000fe2000f8e183f */
[----:B------:R-:W-:-:S05]  /*1d90*/  IMAD.U32 R0, RZ, RZ, UR4 ;  /* 0x00000004ff007e24 */ /* 0x000fca000f8e00ff */
[----:B------:R-:W-:-:S04]  /*1da0*/  SHF.L.U32 R0, R0, 0x1f, RZ ;  /* 0x0000001f00007819 */ /* 0x000fc800000006ff */
[----:B------:R0:W1:Y:S01]  /*1db0*/  SYNCS.PHASECHK.TRANS64.TRYWAIT P0, [UR6], R0 ;  /* 0x00000000ff0075a7 */ /* 0x0000620008000146 */
[----:B------:R-:W-:Y:S05]  /*1dc0*/  @!P1 BRA `(.L_x_19) ;  /* 0x0000000000049947 */ /* 0x000fea0003800000 */
[----:B------:R-:W-:Y:S01]  /*1dd0*/  BPT.TRAP 0x1 ;  /* 0x000000040000795c */ /* 0x000fe20000300000 */
.L_x_19:
[----:B-1----:R-:W-:Y:S05]  /*1de0*/  @P0 BRA `(.L_x_20) ;  /* 0x0000000000080947 */ /* 0x002fea0003800000 */
[----:B------:R-:W1:Y:S02]  /*1df0*/  SYNCS.PHASECHK.TRANS64.TRYWAIT P0, [UR6], R0 ;  /* 0x00000000ff0075a7 */ /* 0x000e640008000146 */
[----:B-1----:R-:W-:Y:S05]  /*1e00*/  @!P0 BRA `(.L_x_21) ;  /* 0x000000e400d48947 */ /* 0x002fea0003800000 */
.L_x_20:
[----:B------:R-:W-:Y:S01]  /*1e10*/  UIADD3 UR6, UR10, 0xc100, URZ ;  /* 0x0000c1000a067890 */ /* 0x000fe2000fffe03f */
[----:B------:R-:W-:Y:S01]  /*1e20*/  WARPGROUP.ARRIVE ;  /* 0x00000000000079c5 */ /* 0x000fe20000000000 */
[----:B------:R-:W-:Y:S01]  /*1e30*/  ULOP3.LUT UR7, UR11, 0x10000, URZ, 0xfc, !UPT ;  /* 0x000100000b077892 */ /* 0x000fe2000f8efc3f */
[----:B------:R2:W-:Y:S01]  /*1e40*/  STL [R1+0x74], RZ ;  /* 0x000074ff01007387 */ /* 0x0005e20000100800 */
[----:B------:R-:W-:Y:S01]  /*1e50*/  USHF.R.U32.HI UR6, URZ, 0x4, UR6 ;  /* 0x000000043f067899 */ /* 0x000fe20008011606 */
[----:B01----:R-:W-:Y:S01]  /*1e60*/  IMAD.MOV.U32 R0, RZ, RZ, RZ ;  /* 0x000000ffff007224 */ /* 0x003fe200078e00ff */
[----:B------:R-:W-:Y:S01]  /*1e70*/  ULEA UR7, UR5, UR7, 0xa ;  /* 0x0000000705077291 */ /* 0x000fe2000f8e503f */
[----:B------:R2:W-:Y:S01]  /*1e80*/  STL [R1+0x70], RZ ;  /* 0x000070ff01007387 */ /* 0x0005e20000100800 */
[----:B------:R-:W-:Y:S01]  /*1e90*/  ULOP3.LUT UR6, UR6, 0x3fff, URZ, 0xc0, !UPT ;  /* 0x00003fff06067892 */ /* 0x000fe2000f8ec03f */
[----:B------:R-:W-:Y:S01]  /*1ea0*/  CS2R R2, SRZ ;  /* 0x0000000000027805 */ /* 0x000fe2000001ff00 */
[----:B------:R-:W-:Y:S01]  /*1eb0*/  UMOV UR17, 0x80000020 ;  /* 0x8000002000117882 */ /* 0x000fe20000000000 */
[----:B------:R-:W-:Y:S01]  /*1ec0*/  UMOV UR19, 0x80000020 ;  /* 0x8000002000137882 */ /* 0x000fe20000000000 */
[----:B------:R-:W-:Y:S01]  /*1ed0*/  ULOP3.LUT UR6, UR6, 0x10000, URZ, 0xfc, !UPT ;  /* 0x0001000006067892 */ /* 0x000fe2000f8efc3f */
[----:B------:R2:W-:Y:S01]  /*1ee0*/  STL [R1+0x6c], RZ ;  /* 0x00006cff01007387 */ /* 0x0005e20000100800 */
[----:B------:R-:W-:Y:S01]  /*1ef0*/  UMOV UR16, UR7 ;  /* 0x0000000700107c82 */ /* 0x000fe20008000000 */
[----:B------:R-:W-:Y:S01]  /*1f00*/  CS2R R4, SRZ ;  /* 0x0000000000047805 */ /* 0x000fe2000001ff00 */
[----:B------:R-:W-:Y:S01]  /*1f10*/  ULEA UR8, UR5, UR6, 0x9 ;  /* 0x0000000605087291 */ /* 0x000fe2000f8e483f */
[----:B------:R2:W-:Y:S01]  /*1f20*/  STL [R1+0x68], RZ ;  /* 0x000068ff01007387 */ /* 0x0005e20000100800 */
[----:B------:R-:W-:Y:S01]  /*1f30*/  CS2R R6, SRZ ;  /* 0x0000000000067805 */ /* 0x000fe2000001ff00 */
[----:B------:R-:W-:Y:S01]  /*1f40*/  UMOV UR6, 0x2 ;  /* 0x0000000200067882 */ /* 0x000fe20000000000 */
[----:B------:R-:W-:Y:S01]  /*1f50*/  CS2R R8, SRZ ;  /* 0x0000000000087805 */ /* 0x000fe2000001ff00 */
[----:B------:R2:W-:Y:S01]  /*1f60*/  STL [R1+0x64], RZ ;  /* 0x000064ff01007387 */ /* 0x0005e20000100800 */
[----:B------:R-:W-:Y:S01]  /*1f70*/  CS2R R10, SRZ ;  /* 0x00000000000a7805 */ /* 0x000fe2000001ff00 */
[----:B------:R-:W-:Y:S01]  /*1f80*/  UMOV UR18, UR8 ;  /* 0x0000000800127c82 */ /* 0x000fe20008000000 */
[----:B------:R-:W-:Y:S01]  /*1f90*/  CS2R R12, SRZ ;  /* 0x00000000000c7805 */ /* 0x000fe2000001ff00 */
[----:B------:R-:W-:Y:S01]  /*1fa0*/  QGMMA.64x128x32.F32.E4M3.E4M3 R88, gdesc[UR16], RZ, !UPT ;  /* 0x01e00000105879f3 */ /* 0x000fe2000c7008ff */
[----:B------:R-:W-:Y:S01]  /*1fb0*/  UIADD3 UR16, UR7, 0x200, URZ ;  /* 0x0000020007107890 */ /* 0x000fe2000fffe03f */
[----:B------:R2:W-:Y:S01]  /*1fc0*/  STL [R1+0x60], RZ ;  /* 0x000060ff01007387 */ /* 0x0005e20000100800 */
[----:B------:R-:W-:Y:S01]  /*1fd0*/  UMOV UR17, 0x80000020 ;  /* 0x8000002000117882 */ /* 0x000fe20000000000 */
[----:B------:R-:W-:-:S02]  /*1fe0*/  CS2R R14, SRZ ;  /* 0x00000000000e7805 */ /* 0x000fc4000001ff00 */
[----:B------:R-:W-:Y:S01]  /*1ff0*/  CS2R R16, SRZ ;  /* 0x0000000000107805 */ /* 0x000fe2000001ff00 */
[----:B------:R2:W-:Y:S01]  /*2000*/  STL [R1+0x5c], RZ ;  /* 0x00005cff01007387 */ /* 0x0005e20000100800 */
[----:B------:R-:W-:Y:S02]  /*2010*/  CS2R R18, SRZ ;  /* 0x0000000000127805 */ /* 0x000fe4000001ff00 */
[----:B------:R-:W-:Y:S02]  /*2020*/  CS2R R20, SRZ ;  /* 0x0000000000147805 */ /* 0x000fe4000001ff00 */
[----:B------:R-:W-:Y:S01]  /*2030*/  CS2R R22, SRZ ;  /* 0x0000000000167805 */ /* 0x000fe2000001ff00 */
[----:B------:R2:W-:Y:S01]  /*2040*/  STL [R1+0x58], RZ ;  /* 0x000058ff01007387 */ /* 0x0005e20000100800 */
[----:B------:R-:W-:Y:S01]  /*2050*/  CS2R R152, SRZ ;  /* 0x0000000000987805 */ /* 0x000fe2000001ff00 */
[----:B------:R-:W-:Y:S01]  /*2060*/  QGMMA.64x128x32.F32.E4M3.E4M3 R24, gdesc[UR16], RZ, !UPT ;  /* 0x01e00000101879f3 */ /* 0x000fe2000c7008ff */
[----:B------:R-:W-:Y:S01]  /*2070*/  UIADD3 UR16, UR7, 0x2, URZ ;  /* 0x0000000207107890 */ /* 0x000fe2000fffe03f */
[----:B------:R2:W-:Y:S01]  /*2080*/  STL [R1+0x54], RZ ;  /* 0x000054ff01007387 */ /* 0x0005e20000100800 */
[----:B------:R-:W-:Y:S01]  /*2090*/  UIADD3 UR18, UR8, 0x2, URZ ;  /* 0x0000000208127890 */ /* 0x000fe2000fffe03f */
[----:B------:R-:W-:Y:S01]  /*20a0*/  CS2R R154, SRZ ;  /* 0x00000000009a7805 */ /* 0x000fe2000001ff00 */
[----:B------:R-:W-:Y:S01]  /*20b0*/  UMOV UR17, 0x80000020 ;  /* 0x8000002000117882 */ /* 0x000fe20000000000 */
        /* <DEDUP_REMOVED lines=9> */
[----:B------:R-:W-:Y:S02]  /*2150*/  CS2R R166, SRZ ;  /* 0x0000000000a67805 */ /* 0x000fe4000001ff00 */
        /* <DEDUP_REMOVED lines=39> */
[----:B------:R-:W-:-:S03]  /*23d0*/  IMAD.MOV.U32 R226, RZ, RZ, RZ ;  /* 0x000000ffffe27224 */ /* 0x000fc600078e00ff */
[----:B------:R2:W-:Y:S04]  /*23e0*/  STL [R1+0x1c], RZ ;  /* 0x00001cff01007387 */ /* 0x0005e80000100800 */
[----:B------:R2:W-:Y:S04]  /*23f0*/  STL [R1+0x18], RZ ;  /* 0x000018ff01007387 */ /* 0x0005e80000100800 */
[----:B------:R2:W-:Y:S04]  /*2400*/  STL [R1+0x14], RZ ;  /* 0x000014ff01007387 */ /* 0x0005e80000100800 */
[----:B------:R2:W-:Y:S04]  /*2410*/  STL [R1+0x10], RZ ;  /* 0x000010ff01007387 */ /* 0x0005e80000100800 */
[----:B------:R2:W-:Y:S04]  /*2420*/  STL [R1+0xc], RZ ;  /* 0x00000cff01007387 */ /* 0x0005e80000100800 */
[----:B------:R2:W-:Y:S04]  /*2430*/  STL [R1+0x8], RZ ;  /* 0x000008ff01007387 */ /* 0x0005e80000100800 */
[----:B------:R2:W-:Y:S04]  /*2440*/  STL [R1+0x4], RZ ;  /* 0x000004ff01007387 */ /* 0x0005e80000100800 */
[----:B------:R2:W-:Y:S01]  /*2450*/  STL [R1], RZ ;  /* 0x000000ff01007387 */ /* 0x0005e20000100800 */
[----:B------:R-:W-:Y:S01]  /*2460*/  QGMMA.64x128x32.F32.E4M3.E4M3 R88, gdesc[UR16], R88 ;  /* 0x01e00000105879f3 */ /* 0x000fe20008700858 */
[----:B------:R-:W-:Y:S01]  /*2470*/  UIADD3 UR16, UR7, 0x202, URZ ;  /* 0x0000020207107890 */ /* 0x000fe2000fffe03f */
[----:B------:R-:W-:-:S02]  /*2480*/  UMOV UR17, 0x80000020 ;  /* 0x8000002000117882 */ /* 0x000fc40000000000 */
[----:B------:R-:W-:Y:S02]  /*2490*/  ULDC UR7, c[0x0][0x50c] ;  /* 0x0001430000077ab9 */ /* 0x000fe40000000800 */
[----:B------:R-:W-:-:S04]  /*24a0*/  UISETP.NE.AND UP0, UPT, UR7, 0x2, UPT ;  /* 0x000000020700788c */ /* 0x000fc8000bf05270 */
[----:B------:R-:W-:Y:S02]  /*24b0*/  USEL UR7, URZ, 0x1, UP0 ;  /* 0x000000013f077887 */ /* 0x000fe40008000000 */
[----:B------:R-:W-:Y:S04]  /*24c0*/  QGMMA.64x128x32.F32.E4M3.E4M3 R24, gdesc[UR16], R24, gsb0 ;  /* 0x01e00000101879f3 */ /* 0x000fe80008000818 */
[----:B------:R-:W-:-:S13]  /*24d0*/  ISETP.NE.AND P0, PT, RZ, UR7, PT ;  /* 0x00000007ff007c0c */ /* 0x000fda000bf05270 */
[----:B--2---:R-:W-:Y:S05]  /*24e0*/  @!P0 BRA `(.L_x_22) ;  /* 0x0000000800808947 */ /* 0x004fea0003800000 */
[----:B------:R-:W-:Y:S02]  /*24f0*/  WARPGROUP.DEPBAR.LE gsb0, 0x0 ;  /* 0x00008000000079c5 */ /* 0x000fe40000010000 */
[----:B------:R-:W-:-:S01]  /*2500*/  FADD R227, RZ, R58 ;  /* 0x0000003affe37221 */ /* 0x000fc20000000000 */
[----:B------:R-:W-:Y:S01]  /*2510*/  FADD R226, RZ, R88 ;  /* 0x00000058ffe27221 */ /* 0x000fe20000000000 */
[----:B------:R-:W-:-:S01]  /*2520*/  FADD R225, RZ, R89 ;  /* 0x00000059ffe17221 */ /* 0x000fc20000000000 */
[----:B------:R-:W-:Y:S01]  /*2530*/  FADD R224, RZ, R90 ;  /* 0x0000005affe07221 */ /* 0x000fe20000000000 */
[----:B------:R-:W-:-:S01]  /*2540*/  FADD R223, RZ, R91 ;  /* 0x0000005bffdf7221 */ /* 0x000fc20000000000 */
[----:B------:R0:W-:Y:S01]  /*2550*/  STL [R1], R227 ;  /* 0x000000e301007387 */ /* 0x0001e20000100800 */
[----:B------:R-:W-:-:S01]  /*2560*/  FADD R222, RZ, R92 ;  /* 0x0000005cffde7221 */ /* 0x000fc20000000000 */
[----:B------:R-:W-:Y:S01]  /*2570*/  FADD R221, RZ, R93 ;  /* 0x0000005dffdd7221 */ /* 0x000fe20000000000 */
[----:B------:R-:W-:-:S01]  /*2580*/  FADD R220, RZ, R94 ;  /* 0x0000005effdc7221 */ /* 0x000fc20000000000 */
[----:B------:R-:W-:Y:S01]  /*2590*/  FADD R219, RZ, R95 ;  /* 0x0000005fffdb7221 */ /* 0x000fe20000000000 */
[----:B------:R-:W-:-:S01]  /*25a0*/  FADD R218, RZ, R96 ;  /* 0x00000060ffda7221 */ /* 0x000fc20000000000 */
[----:B------:R-:W-:Y:S01]  /*25b0*/  FADD R217, RZ, R97 ;  /* 0x00000061ffd97221 */ /* 0x000fe20000000000 */
[----:B------:R-:W-:-:S01]  /*25c0*/  FADD R216, RZ, R98 ;  /* 0x00000062ffd87221 */ /* 0x000fc20000000000 */
[----:B------:R-:W-:Y:S01]  /*25d0*/  FADD R215, RZ, R99 ;  /* 0x00000063ffd77221 */ /* 0x000fe20000000000 */
[----:B------:R-:W-:-:S01]  /*25e0*/  FADD R214, RZ, R100 ;  /* 0x00000064ffd67221 */ /* 0x000fc20000000000 */
[----:B0-----:R-:W-:Y:S01]  /*25f0*/  FADD R227, RZ, R59 ;  /* 0x0000003bffe37221 */ /* 0x001fe20000000000 */
[----:B------:R-:W-:-:S01]  /*2600*/  FADD R213, RZ, R101 ;  /* 0x00000065ffd57221 */ /* 0x000fc20000000000 */
[----:B------:R-:W-:Y:S01]  /*2610*/  FADD R212, RZ, R102 ;  /* 0x00000066ffd47221 */ /* 0x000fe20000000000 */
[----:B------:R-:W-:-:S01]  /*2620*/  FADD R211, RZ, R103 ;  /* 0x00000067ffd37221 */ /* 0x000fc20000000000 */
[----:B------:R-:W-:Y:S01]  /*2630*/  FADD R210, RZ, R104 ;  /* 0x00000068ffd27221 */ /* 0x000fe20000000000 */
[----:B------:R0:W-:Y:S01]  /*2640*/  STL [R1+0x4], R227 ;  /* 0x000004e301007387 */ /* 0x0001e20000100800 */
        /* <DEDUP_REMOVED lines=93> */
[----:B------:R-:W-:Y:S01]  /*2c20*/  UMOV UR6, URZ ;  /* 0x0000003f00067c82 */ /* 0x000fe20008000000 */
[----:B0-----:R-:W-:-:S05]  /*2c30*/  FADD R227, RZ, R66 ;  /* 0x00000042ffe37221 */ /* 0x001fca0000000000 */
[----:B------:R0:W-:Y:S02]  /*2c40*/  STL [R1+0x20], R227 ;  /* 0x000020e301007387 */ /* 0x0001e40000100800 */
        /* <DEDUP_REMOVED lines=42> */
.L_x_22:
[----:B------:R-:W-:-:S04]  /*2ef0*/  UIADD3 UR12, UR5, 0x1, URZ ;  /* 0x00000001050c7890 */ /* 0x000fc8000fffe03f */
[----:B------:R-:W-:-:S04]  /*2f00*/  UISETP.NE.AND UP0, UPT, UR12, 0x3, UPT ;  /* 0x000000030c00788c */ /* 0x000fc8000bf05270 */
[----:B------:R-:W-:Y:S02]  /*2f10*/  USEL UR8, URZ, 0x1, UP0 ;  /* 0x000000013f087887 */ /* 0x000fe40008000000 */
[----:B------:R-:W-:Y:S02]  /*2f20*/  USEL UR12, UR12, URZ, UP0 ;  /* 0x0000003f0c0c7287 */ /* 0x000fe40008000000 */
[----:B------:R-:W-:-:S06]  /*2f30*/  ULOP3.LUT UR8, UR4, UR8, URZ, 0x3c, !UPT ;  /* 0x0000000804087292 */ /* 0x000fcc000f8e3c3f */
[----:B0-----:R-:W-:Y:S01]  /*2f40*/  IMAD.U32 R227, RZ, RZ, UR8 ;  /* 0x00000008ffe37e24 */ /* 0x001fe2000f8e00ff */
[----:B------:R-:W-:-:S06]  /*2f50*/  UMOV UR8, 0x1 ;  /* 0x0000000100087882 */ /* 0x000fcc0000000000 */
.L_x_17:
[----:B------:R-:W-:-:S04]  /*2f60*/  UISETP.LT.AND UP0, UPT, UR9, 0x1, UPT ;  /* 0x000000010900788c */ /* 0x000fc8000bf01270 */
[----:B------:R-:W-:-:S04]  /*2f70*/  USEL UR16, UR9, 0x1, UP0 ;  /* 0x0000000109107887 */ /* 0x000fc80008000000 */
[----:B------:R-:W-:-:S04]  /*2f80*/  UIADD3 UR16, UR9, -UR16, URZ ;  /* 0x8000001009107290 */ /* 0x000fc8000fffe03f */
[----:B------:R-:W-:-:S06]  /*2f90*/  UISETP.GE.AND UP0, UPT, UR16, 0x1, UPT ;  /* 0x000000011000788c */ /* 0x000fcc000bf06270 */
[----:B------:R-:W-:-:S13]  /*2fa0*/  PLOP3.LUT P0, PT, PT, PT, UP0, 0x80, 0x0 ;  /* 0x000000000000781c */ /* 0x000fda0003f0f008 */
[----:B------:R-:W-:Y:S05]  /*2fb0*/  @!P0 BRA `(.L_x_23) ;  /* 0x0000001000c48947 */ /* 0x000fea0003800000 */
[----:B------:R-:W-:Y:S01]  /*2fc0*/  IMAD.U32 R228, RZ, RZ, UR16 ;  /* 0x00000010ffe47e24 */ /* 0x000fe2000f8e00ff */
[----:B------:R-:W-:Y:S01]  /*2fd0*/  UMOV UR24, UR5 ;  /* 0x0000000500187c82 */ /* 0x000fe20008000000 */
[----:B------:R-:W-:-:S05]  /*2fe0*/  ULDC UR25, c[0x0][0x50c] ;  /* 0x0001430000197ab9 */ /* 0x000fca0000000800 */
.L_x_31:
[----:B------:R-:W-:-:S06]  /*2ff0*/  UISETP.NE.AND UP0, UPT, UR23, 0x3, UPT ;  /* 0x000000031700788c */ /* 0x000fcc000bf05270 */
[----:B------:R-:W-:-:S13]  /*3000*/  PLOP3.LUT P1, PT, PT, PT, UP0, 0x80, 0x0 ;  /* 0x000000000000781c */ /* 0x000fda0003f2f008 */
[----:B-1---5:R-:W-:Y:S05]  /*3010*/  @!P1 BRA `(.L_x_24) ;  /* 0x0000000000049947 */ /* 0x022fea0003800000 */
[----:B------:R-:W-:Y:S01]  /*3020*/  BPT.TRAP 0x1 ;  /* 0x000000040000795c */ /* 0x000fe20000300000 */
.L_x_24:
[----:B------:R-:W0:Y:S01]  /*3030*/  S2UR UR16, SR_CgaCtaId ;  /* 0x00000000001079c3 */ /* 0x000e220000008800 */
[----:B------:R-:W-:Y:S01]  /*3040*/  UMOV UR10, 0x400 ;  /* 0x00000400000a7882 */ /* 0x000fe20000000000 */
[----:B------:R-:W-:Y:S01]  /*3050*/  SHF.L.U32 R229, R227, 0x1f, RZ ;  /* 0x0000001fe3e57819 */ /* 0x000fe200000006ff */
[----:B0-----:R-:W-:-:S04]  /*3060*/  ULEA UR10, UR16, UR10, 0x18 ;  /* 0x0000000a100a7291 */ /* 0x001fc8000f8ec03f */
[----:B------:R-:W-:-:S09]  /*3070*/  ULEA UR16, UR12, UR10, 0x3 ;  /* 0x0000000a0c107291 */ /* 0x000fd2000f8e183f */
[----:B------:R0:W1:Y:S01]  /*3080*/  SYNCS.PHASECHK.TRANS64.TRYWAIT P0, [UR16], R229 ;  /* 0x000000e5ff0075a7 */ /* 0x0000620008000150 */
[----:B------:R-:W-:Y:S05]  /*3090*/  @!P1 BRA `(.L_x_25) ;  /* 0x0000000000049947 */ /* 0x000fea0003800000 */
[----:B------:R-:W-:Y:S01]  /*30a0*/  BPT.TRAP 0x1 ;  /* 0x000000040000795c */ /* 0x000fe20000300000 */
.L_x_25:
[----:B-1----:R-:W-:Y:S05]  /*30b0*/  @P0 BRA `(.L_x_26) ;  /* 0x0000000000080947 */ /* 0x002fea0003800000 */
[----:B------:R-:W1:Y:S02]  /*30c0*/  SYNCS.PHASECHK.TRANS64.TRYWAIT P0, [UR16], R229 ;  /* 0x000000e5ff0075a7 */ /* 0x000e640008000150 */
[----:B-1----:R-:W-:Y:S05]  /*30d0*/  @!P0 BRA `(.L_x_27) ;  /* 0x000000d400388947 */ /* 0x002fea0003800000 */
.L_x_26:
[----:B------:R-:W-:Y:S01]  /*30e0*/  UIADD3 UR16, UR10, 0xc100, URZ ;  /* 0x0000c1000a107890 */ /* 0x000fe2000fffe03f */
[----:B------:R-:W-:Y:S01]  /*30f0*/  WARPGROUP.ARRIVE ;  /* 0x00000000000079c5 */ /* 0x000fe20000000000 */
[----:B------:R-:W-:Y:S02]  /*3100*/  UISETP.NE.AND UP0, UPT, UR7, URZ, UPT ;  /* 0x0000003f0700728c */ /* 0x000fe4000bf05270 */
[----:B------:R-:W-:Y:S02]  /*3110*/  USHF.R.U32.HI UR16, URZ, 0x4, UR16 ;  /* 0x000000043f107899 */ /* 0x000fe40008011610 */
[----:B------:R-:W-:Y:S02]  /*3120*/  USEL UR8, UR8, URZ, !UP0 ;  /* 0x0000003f08087287 */ /* 0x000fe4000c000000 */
[----:B------:R-:W-:Y:S02]  /*3130*/  ULOP3.LUT UR16, UR16, 0x3fff, URZ, 0xc0, !UPT ;  /* 0x00003fff10107892 */ /* 0x000fe4000f8ec03f */
[----:B------:R-:W-:-:S02]  /*3140*/  UISETP.NE.U32.AND UP0, UPT, UR8, URZ, UPT ;  /* 0x0000003f0800728c */ /* 0x000fc4000bf05070 */
[----:B------:R-:W-:Y:S02]  /*3150*/  ULOP3.LUT UR7, UR11, 0x10000, URZ, 0xfc, !UPT ;  /* 0x000100000b077892 */ /* 0x000fe4000f8efc3f */
[----:B------:R-:W-:Y:S02]  /*3160*/  ULOP3.LUT UR8, UR16, 0x10000, URZ, 0xfc, !UPT ;  /* 0x0001000010087892 */ /* 0x000fe4000f8efc3f */
[----:B------:R-:W-:Y:S02]  /*3170*/  ULEA UR7, UR12, UR7, 0xa ;  /* 0x000000070c077291 */ /* 0x000fe4000f8e503f */
[----:B------:R-:W-:Y:S01]  /*3180*/  ULEA UR8, UR12, UR8, 0x9 ;  /* 0x000000080c087291 */ /* 0x000fe2000f8e483f */
[----:B------:R-:W-:Y:S01]  /*3190*/  UMOV UR17, 0x80000020 ;  /* 0x8000002000117882 */ /* 0x000fe20000000000 */
[----:B------:R-:W-:Y:S01]  /*31a0*/  UMOV UR19, 0x80000020 ;  /* 0x8000002000137882 */ /* 0x000fe20000000000 */
[----:B------:R-:W-:Y:S02]  /*31b0*/  UIADD3 UR6, UR6, 0x2, URZ ;  /* 0x0000000206067890 */ /* 0x000fe4000fffe03f */
[----:B------:R-:W-:-:S02]  /*31c0*/  UMOV UR16, UR7 ;  /* 0x0000000700107c82 */ /* 0x000fc40008000000 */
[----:B------:R-:W-:Y:S02]  /*31d0*/  UMOV UR18, UR8 ;  /* 0x0000000800127c82 */ /* 0x000fe40008000000 */
[----:B------:R-:W-:Y:S01]  /*31e0*/  QGMMA.64x128x32.F32.E4M3.E4M3 R88, gdesc[UR16], R88, UP0 ;  /* 0x01e00000105879f3 */ /* 0x000fe2000bf00858 */
[----:B------:R-:W-:Y:S01]  /*31f0*/  UIADD3 UR16, UR7, 0x200, URZ ;  /* 0x0000020007107890 */ /* 0x000fe2000fffe03f */
[----:B------:R-:W-:-:S10]  /*3200*/  UMOV UR17, 0x80000020 ;  /* 0x8000002000117882 */ /* 0x000fd40000000000 */
[----:B------:R-:W-:Y:S01]  /*3210*/  QGMMA.64x128x32.F32.E4M3.E4M3 R24, gdesc[UR16], R24, UP0 ;  /* 0x01e00000101879f3 */ /* 0x000fe2000bf00818 */
[----:B------:R-:W-:Y:S02]  /*3220*/  UIADD3 UR16, UR7, 0x2, URZ ;  /* 0x0000000207107890 */ /* 0x000fe4000fffe03f */
[----:B------:R-:W-:Y:S01]  /*3230*/  UIADD3 UR18, UR8, 0x2, URZ ;  /* 0x0000000208127890 */ /* 0x000fe2000fffe03f */
[----:B------:R-:W-:Y:S01]  /*3240*/  UMOV UR17, 0x80000020 ;  /* 0x8000002000117882 */ /* 0x000fe20000000000 */
[----:B------:R-:W-:Y:S01]  /*3250*/  UMOV UR19, 0x80000020 ;  /* 0x8000002000137882 */ /* 0x000fe20000000000 */
[----:B------:R-:W-:-:S06]  /*3260*/  UISETP.NE.AND UP0, UPT, UR6, UR25, UPT ;  /* 0x000000190600728c */ /* 0x000fcc000bf05270 */
[----:B------:R-:W-:Y:S01]  /*3270*/  QGMMA.64x128x32.F32.E4M3.E4M3 R88, gdesc[UR16], R88 ;  /* 0x01e00000105879f3 */ /* 0x000fe20008700858 */
[----:B------:R-:W-:Y:S01]  /*3280*/  UIADD3 UR16, UR7, 0x202, URZ ;  /* 0x0000020207107890 */ /* 0x000fe2000fffe03f */
[----:B------:R-:W-:Y:S01]  /*3290*/  UMOV UR17, 0x80000020 ;  /* 0x8000002000117882 */ /* 0x000fe20000000000 */
[----:B------:R-:W-:-:S06]  /*32a0*/  USEL UR7, URZ, 0x1, UP0 ;  /* 0x000000013f077887 */ /* 0x000fcc0008000000 */
[----:B------:R-:W-:-:S03]  /*32b0*/  ISETP.NE.AND P0, PT, RZ, UR7, PT ;  /* 0x00000007ff007c0c */ /* 0x000fc6000bf05270 */
[----:B------:R-:W-:Y:S03]  /*32c0*/  QGMMA.64x128x32.F32.E4M3.E4M3 R24, gdesc[UR16], R24, gsb0 ;  /* 0x01e00000101879f3 */ /* 0x000fe60008000818 */
[----:B------:R-:W-:-:S07]  /*32d0*/  WARPGROUP.DEPBAR.LE gsb0, 0x1 ;  /* 0x00008000000079c5 */ /* 0x000fce0000010100 */
[----:B------:R-:W-:Y:S05]  /*32e0*/  @!P0 BRA `(.L_x_28) ;  /* 0x0000000c00808947 */ /* 0x000fea0003800000 */
[----:B------:R-:W-:Y:S02]  /*32f0*/  WARPGROUP.DEPBAR.LE gsb0, 0x0 ;  /* 0x00008000000079c5 */ /* 0x000fe40000010000 */
[----:B------:R-:W-:-:S01]  /*3300*/  FADD R226, R88, R226 ;  /* 0x000000e258e27221 */ /* 0x000fc20000000000 */
[----:B------:R-:W-:Y:S01]  /*3310*/  FADD R225, R89, R225 ;  /* 0x000000e159e17221 */ /* 0x000fe20000000000 */
[----:B------:R1:W-:Y:S01]  /*3320*/  STL [R1+0x90], R227 ;  /* 0x000090e301007387 */ /* 0x0003e20000100800 */
[----:B------:R-:W-:-:S01]  /*3330*/  FADD R224, R90, R224 ;  /* 0x000000e05ae07221 */ /* 0x000fc20000000000 */
[----:B------:R-:W-:Y:S01]  /*3340*/  FADD R223, R91, R223 ;  /* 0x000000df5bdf7221 */ /* 0x000fe20000000000 */
[----:B------:R-:W-:-:S01]  /*3350*/  FADD R222, R92, R222 ;  /* 0x000000de5cde7221 */ /* 0x000fc20000000000 */
[----:B------:R-:W-:Y:S01]  /*3360*/  FADD R221, R93, R221 ;  /* 0x000000dd5ddd7221 */ /* 0x000fe20000000000 */
[----:B-1----:R-:W2:Y:S04]  /*3370*/  LDL.LU R227, [R1+0x30] ;  /* 0x0000300001e37983 */ /* 0x002ea80000300800 */
[----:B------:R1:W-:Y:S01]  /*3380*/  STL [R1+0x94], R226 ;  /* 0x000094e201007387 */ /* 0x0003e20000100800 */
[----:B------:R-:W-:-:S01]  /*3390*/  FADD R220, R94, R220 ;  /* 0x000000dc5edc7221 */ /* 0x000fc20000000000 */
[----:B------:R-:W-:-:S02]  /*33a0*/  FADD R219, R95, R219 ;  /* 0x000000db5fdb7221 */ /* 0x000fc40000000000 */
[----:B-1----:R-:W3:Y:S04]  /*33b0*/  LDL.LU R226, [R1+0x2c] ;  /* 0x00002c0001e27983 */ /* 0x002ee80000300800 */
[----:B------:R1:W-:Y:S01]  /*33c0*/  STL [R1+0x98], R225 ;  /* 0x000098e101007387 */ /* 0x0003e20000100800 */
[----:B------:R-:W-:-:S03]  /*33d0*/  FADD R218, R96, R218 ;  /* 0x000000da60da7221 */ /* 0x000fc60000000000 */
[----:B-1----:R-:W4:Y:S04]  /*33e0*/  LDL.LU R225, [R1+0x28] ;  /* 0x0000280001e17983 */ /* 0x002f280000300800 */
        /* <DEDUP_REMOVED lines=9> */
[----:B------:R1:W-:Y:S04]  /*3480*/  STL [R1+0xa8], R221 ;  /* 0x0000a8dd01007387 */ /* 0x0003e80000100800 */
        /* <DEDUP_REMOVED lines=12> */
[----:B-1----:R-:W4:Y:S01]  /*3550*/  LDL.LU R215, [R1] ;  /* 0x0000000001d77983 */ /* 0x002f220000300800 */
[----:B------:R-:W-:-:S01]  /*3560*/  FADD R214, R100, R214 ;  /* 0x000000d664d67221 */ /* 0x000fc20000000000 */
[----:B------:R-:W-:Y:S01]  /*3570*/  FADD R213, R101, R213 ;  /* 0x000000d565d57221 */ /* 0x000fe20000000000 */
[----:B------:R-:W-:-:S01]  /*3580*/  FADD R212, R102, R212 ;  /* 0x000000d466d47221 */ /* 0x000fc20000000000 */
[----:B------:R-:W-:Y:S01]  /*3590*/  FADD R211, R103, R211 ;  /* 0x000000d367d37221 */ /* 0x000fe20000000000 */
[----:B------:R-:W-:-:S01]  /*35a0*/  FADD R210, R104, R210 ;  /* 0x000000d268d27221 */ /* 0x000fc20000000000 */
[----:B------:R-:W-:Y:S01]  /*35b0*/  STL [R1+0xc4], R214 ;  /* 0x0000c4d601007387 */ /* 0x000fe20000100800 */
        /* <DEDUP_REMOVED lines=11> */
[----:B------:R1:W-:Y:S01]  /*3670*/  STL [R1+0xd0], R211 ;  /* 0x0000d0d301007387 */ /* 0x0003e20000100800 */
[----:B------:R-:W-:-:S01]  /*3680*/  FADD R200, R114, R200 ;  /* 0x000000c872c87221 */ /* 0x000fc20000000000 */
[----:B------:R-:W-:Y:S01]  /*3690*/  FADD R199, R115, R199 ;  /* 0x000000c773c77221 */ /* 0x000fe20000000000 */
        /* <DEDUP_REMOVED lines=69> */
[----:B-----5:R-:W-:Y:S01]  /*3af0*/  FADD R0, R57, R0 ;  /* 0x0000000039007221 */ /* 0x020fe20000000000 */
[----:B--2---:R-:W-:-:S01]  /*3b00*/  FADD R227, R70, R227 ;  /* 0x000000e346e37221 */ /* 0x004fc20000000000 */
[----:B---3--:R-:W-:Y:S01]  /*3b10*/  FADD R226, R69, R226 ;  /* 0x000000e245e27221 */ /* 0x008fe20000000000 */
[----:B----4-:R-:W-:-:S01]  /*3b20*/  FADD R225, R68, R225 ;  /* 0x000000e144e17221 */ /* 0x010fc20000000000 */
        /* <DEDUP_REMOVED lines=9> */
[----:B------:R-:W-:-:S05]  /*3bc0*/  FADD R215, R58, R215 ;  /* 0x000000d73ad77221 */ /* 0x000fca0000000000 */
[----:B------:R2:W-:Y:S04]  /*3bd0*/  STL [R1], R215 ;  /* 0x000000d701007387 */ /* 0x0005e80000100800 */
[----:B------:R3:W-:Y:S04]  /*3be0*/  STL [R1+0x4], R216 ;  /* 0x000004d801007387 */ /* 0x0007e80000100800 */
        /* <DEDUP_REMOVED lines=8> */
[----:B-1----:R-:W4:Y:S04]  /*3c70*/  LDL.LU R211, [R1+0x34] ;  /* 0x0000340001d37983 */ /* 0x002f280000300800 */
[----:B------:R1:W-:Y:S04]  /*3c80*/  STL [R1+0x28], R225 ;  /* 0x000028e101007387 */ /* 0x0003e80000100800 */
[----:B------:R-:W4:Y:S04]  /*3c90*/  LDL.LU R212, [R1+0x38] ;  /* 0x0000380001d47983 */ /* 0x000f280000300800 */
[----:B------:R1:W-:Y:S04]  /*3ca0*/  STL [R1+0x2c], R226 ;  /* 0x00002ce201007387 */ /* 0x0003e80000100800 */
[----:B------:R-:W4:Y:S04]  /*3cb0*/  LDL.LU R213, [R1+0x3c] ;  /* 0x00003c0001d57983 */ /* 0x000f280000300800 */
[----:B------:R1:W-:Y:S04]  /*3cc0*/  STL [R1+0x30], R227 ;  /* 0x000030e301007387 */ /* 0x0003e80000100800 */
[----:B------:R-:W4:Y:S04]  /*3cd0*/  LDL.LU R214, [R1+0x40] ;  /* 0x0000400001d67983 */ /* 0x000f280000300800 */
[----:B--2---:R-:W2:Y:S04]  /*3ce0*/  LDL.LU R215, [R1+0x44] ;  /* 0x0000440001d77983 */ /* 0x004ea80000300800 */
[----:B---3--:R-:W3:Y:S04]  /*3cf0*/  LDL.LU R216, [R1+0x48] ;  /* 0x0000480001d87983 */ /* 0x008ee80000300800 */
[----:B----4-:R-:W4:Y:S04]  /*3d00*/  LDL.LU R217, [R1+0x4c] ;  /* 0x00004c0001d97983 */ /* 0x010f280000300800 */
[----:B0-----:R-:W4:Y:S04]  /*3d10*/  LDL.LU R218, [R1+0x50] ;  /* 0x0000500001da7983 */ /* 0x001f280000300800 */
[----:B------:R-:W4:Y:S04]  /*3d20*/  LDL.LU R219, [R1+0x54] ;  /* 0x0000540001db7983 */ /* 0x000f280000300800 */
[----:B------:R-:W4:Y:S04]  /*3d30*/  LDL.LU R220, [R1+0x58] ;  /* 0x0000580001dc7983 */ /* 0x000f280000300800 */
[----:B------:R-:W4:Y:S04]  /*3d40*/  LDL.LU R221, [R1+0x5c] ;  /* 0x00005c0001dd7983 */ /* 0x000f280000300800 */
[----:B------:R-:W4:Y:S04]  /*3d50*/  LDL.LU R222, [R1+0x60] ;  /* 0x0000600001de7983 */ /* 0x000f280000300800 */
[----:B------:R-:W4:Y:S04]  /*3d60*/  LDL.LU R223, [R1+0x64] ;  /* 0x0000640001df7983 */ /* 0x000f280000300800 */
[----:B------:R-:W4:Y:S04]  /*3d70*/  LDL.LU R224, [R1+0x68] ;  /* 0x0000680001e07983 */ /* 0x000f280000300800 */
[----:B-1----:R-:W4:Y:S04]  /*3d80*/  LDL.LU R225, [R1+0x6c] ;  /* 0x00006c0001e17983 */ /* 0x002f280000300800 */
[----:B------:R-:W4:Y:S04]  /*3d90*/  LDL.LU R226, [R1+0x70] ;  /* 0x0000700001e27983 */ /* 0x000f280000300800 */
[----:B------:R-:W4:Y:S01]  /*3da0*/  LDL.LU R227, [R1+0x74] ;  /* 0x0000740001e37983 */ /* 0x000f220000300800 */
[----:B------:R-:W-:-:S05]  /*3db0*/  FADD R211, R71, R211 ;  /* 0x000000d347d37221 */ /* 0x000fca0000000000 */
[----:B------:R0:W-:Y:S01]  /*3dc0*/  STL [R1+0x34], R211 ;  /* 0x000034d301007387 */ /* 0x0001e20000100800 */
[----:B------:R-:W-:-:S03]  /*3dd0*/  FADD R212, R72, R212 ;  /* 0x000000d448d47221 */ /* 0x000fc60000000000 */
[----:B0-----:R1:W5:Y:S01]  /*3de0*/  LDL.LU R211, [R1+0xd0] ;  /* 0x0000d00001d37983 */ /* 0x0013620000300800 */
[----:B------:R-:W-:-:S03]  /*3df0*/  FADD R213, R73, R213 ;  /* 0x000000d549d57221 */ /* 0x000fc60000000000 */
[----:B------:R0:W-:Y:S01]  /*3e00*/  STL [R1+0x38], R212 ;  /* 0x000038d401007387 */ /* 0x0001e20000100800 */
[----:B------:R-:W-:-:S01]  /*3e10*/  FADD R214, R74, R214 ;  /* 0x000000d64ad67221 */ /* 0x000fc20000000000 */
[----:B--2---:R-:W-:Y:S02]  /*3e20*/  FADD R215, R75, R215 ;  /* 0x000000d74bd77221 */ /* 0x004fe40000000000 */
[----:B0-----:R1:W5:Y:S01]  /*3e30*/  LDL.LU R212, [R1+0xcc] ;  /* 0x0000cc0001d47983 */ /* 0x0013620000300800 */
[----:B---3--:R-:W-:-:S03]  /*3e40*/  FADD R216, R76, R216 ;  /* 0x000000d84cd87221 */ /* 0x008fc60000000000 */
[----:B------:R0:W-:Y:S01]  /*3e50*/  STL [R1+0x3c], R213 ;  /* 0x00003cd501007387 */ /* 0x0001e20000100800 */
[----:B----4-:R-:W-:-:S03]  /*3e60*/  FADD R217, R77, R217 ;  /* 0x000000d94dd97221 */ /* 0x010fc60000000000 */
[----:B0-----:R1:W5:Y:S01]  /*3e70*/  LDL.LU R213, [R1+0xc8] ;  /* 0x0000c80001d57983 */ /* 0x0013620000300800 */
[----:B------:R-:W-:-:S03]  /*3e80*/  FADD R218, R78, R218 ;  /* 0x000000da4eda7221 */ /* 0x000fc60000000000 */
[----:B------:R0:W-:Y:S01]  /*3e90*/  STL [R1+0x40], R214 ;  /* 0x000040d601007387 */ /* 0x0001e20000100800 */
[----:B------:R-:W-:-:S01]  /*3ea0*/  FADD R219, R79, R219 ;  /* 0x000000db4fdb7221 */ /* 0x000fc20000000000 */
[----:B------:R-:W-:Y:S02]  /*3eb0*/  FADD R220, R80, R220 ;  /* 0x000000dc50dc7221 */ /* 0x000fe40000000000 */
[----:B0-----:R1:W5:Y:S04]  /*3ec0*/  LDL.LU R214, [R1+0xc4] ;  /* 0x0000c40001d67983 */ /* 0x0013680000300800 */
[----:B------:R0:W-:Y:S01]  /*3ed0*/  STL [R1+0x44], R215 ;  /* 0x000044d701007387 */ /* 0x0001e20000100800 */
[----:B------:R-:W-:-:S01]  /*3ee0*/  FADD R221, R81, R221 ;  /* 0x000000dd51dd7221 */ /* 0x000fc20000000000 */
[----:B------:R-:W-:-:S02]  /*3ef0*/  FADD R222, R82, R222 ;  /* 0x000000de52de7221 */ /* 0x000fc40000000000 */
[----:B0-----:R1:W5:Y:S04]  /*3f00*/  LDL.LU R215, [R1+0xc0] ;  /* 0x0000c00001d77983 */ /* 0x0013680000300800 */
[----:B------:R0:W-:Y:S01]  /*3f10*/  STL [R1+0x48], R216 ;  /* 0x000048d801007387 */ /* 0x0001e20000100800 */
[----:B------:R-:W-:-:S03]  /*3f20*/  FADD R223, R83, R223 ;  /* 0x000000df53df7221 */ /* 0x000fc60000000000 */
        /* <DEDUP_REMOVED lines=13> */
[----:B------:R0:W-:Y:S04]  /*4000*/  STL [R1+0x5c], R221 ;  /* 0x00005cdd01007387 */ /* 0x0001e80000100800 */
        /* <DEDUP_REMOVED lines=12> */
[----:B0-----:R1:W5:Y:S01]  /*40d0*/  LDL.LU R227, [R1+0x90] ;  /* 0x0000900001e37983 */ /* 0x0013620000300800 */
[----:B------:R-:W-:-:S05]  /*40e0*/  UMOV UR6, URZ ;  /* 0x0000003f00067c82 */ /* 0x000fca0008000000 */
.L_x_28:
[----:B------:R-:W-:Y:S05]  /*40f0*/  @!P1 BRA `(.L_x_29) ;  /* 0x0000000000049947 */ /* 0x000fea0003800000 */
[----:B------:R-:W-:Y:S01]  /*4100*/  BPT.TRAP 0x1 ;  /* 0x000000040000795c */ /* 0x000fe20000300000 */
.L_x_29:
[----:B------:R2:W-:Y:S04]  /*4110*/  STL [R1+0x94], R2 ;  /* 0x0000940201007387 */ /* 0x0005e80000100800 */
[----:B--2---:R-:W2:Y:S04]  /*4120*/  LDL R2, [R1+0x78] ;  /* 0x0000780001027983 */ /* 0x004ea80000100800 */
[----:B-----5:R3:W-:Y:S04]  /*4130*/  STL [R1+0x90], R0 ;  /* 0x0000900001007387 */ /* 0x0207e80000100800 */
[----:B---3--:R-:W3:Y:S01]  /*4140*/  LDL R0, [R1+0x7c] ;  /* 0x00007c0001007983 */ /* 0x008ee20000100800 */
[----:B0-----:R-:W-:Y:S01]  /*4150*/  IMAD.U32 R229, RZ, RZ, UR24 ;  /* 0x00000018ffe57e24 */ /* 0x001fe2000f8e00ff */
[----:B--2---:R-:W-:-:S02]  /*4160*/  ISETP.NE.AND P0, PT, R2, RZ, PT ;  /* 0x000000ff0200720c */ /* 0x004fc40003f05270 */
[----:B------:R0:W5:Y:S11]  /*4170*/  LDL.LU R2, [R1+0x94] ;  /* 0x0000940001027983 */ /* 0x0001760000300800 */
[----:B------:R-:W-:-:S05]  /*4180*/  @P0 LEA R229, R229, UR10, 0x3 ;  /* 0x0000000ae5e50c11 */ /* 0x000fca000f8e18ff */
[----:B------:R-:W-:-:S05]  /*4190*/  @P0 VIADD R229, R229, 0x18 ;  /* 0x00000018e5e50836 */ /* 0x000fca0000000000 */
[----:B---3--:R-:W-:Y:S02]  /*41a0*/  @P0 PRMT R229, R0, 0x654, R229 ;  /* 0x0000065400e50816 */ /* 0x008fe400000000e5 */
[----:B------:R0:W5:Y:S01]  /*41b0*/  LDL.LU R0, [R1+0x90] ;  /* 0x0000900001007983 */ /* 0x0001620000300800 */
[----:B------:R-:W-:Y:S01]  /*41c0*/  UISETP.GT.U32.AND UP0, UPT, UR13, 0x1, UPT ;  /* 0x000000010d00788c */ /* 0x000fe2000bf04070 */
[----:B------:R0:W-:Y:S05]  /*41d0*/  @P0 SYNCS.ARRIVE.TRANS64.RED.A1T0 RZ, [R229+URZ], RZ ;  /* 0x000000ffe5ff09a7 */ /* 0x0001ea000810043f */
[----:B------:R-:W-:-:S13]  /*41e0*/  PLOP3.LUT P0, PT, PT, PT, UP0, 0x80, 0x0 ;  /* 0x000000000000781c */ /* 0x000fda0003f0f008 */
[----:B0-----:R-:W-:Y:S05]  /*41f0*/  @P0 BRA `(.L_x_30) ;  /* 0x0000000000040947 */ /* 0x001fea0003800000 */
[----:B------:R-:W-:Y:S01]  /*4200*/  BPT.TRAP 0x1 ;  /* 0x000000040000795c */ /* 0x000fe20000300000 */
.L_x_30:
[----:B------:R-:W-:Y:S01]  /*4210*/  UIADD3 UR12, UR12, 0x1, URZ ;  /* 0x000000010c0c7890 */ /* 0x000fe2000fffe03f */
[C---:B------:R-:W-:Y:S01]  /*4220*/  ISETP.GT.AND P0, PT, R228.reuse, 0x1, PT ;  /* 0x00000001e400780c */ /* 0x040fe20003f04270 */
[----:B------:R-:W-:Y:S01]  /*4230*/  UIADD3 UR24, UR24, 0x1, URZ ;  /* 0x0000000118187890 */ /* 0x000fe2000fffe03f */
[----:B------:R-:W-:Y:S01]  /*4240*/  VIADD R228, R228, 0xffffffff ;  /* 0xffffffffe4e47836 */ /* 0x000fe20000000000 */
[----:B------:R-:W-:Y:S02]  /*4250*/  UISETP.NE.AND UP0, UPT, UR12, 0x3, UPT ;  /* 0x000000030c00788c */ /* 0x000fe4000bf05270 */
[----:B------:R-:W-:Y:S02]  /*4260*/  UISETP.NE.AND UP1, UPT, UR24, 0x3, UPT ;  /* 0x000000031800788c */ /* 0x000fe4000bf25270 */
[----:B------:R-:W-:Y:S02]  /*4270*/  USEL UR8, URZ, 0x1, UP0 ;  /* 0x000000013f087887 */ /* 0x000fe40008000000 */
[----:B------:R-:W-:-:S02]  /*4280*/  USEL UR12, UR12, URZ, UP0 ;  /* 0x0000003f0c0c7287 */ /* 0x000fc40008000000 */
[----:B------:R-:W-:Y:S02]  /*4290*/  USEL UR24, UR24, URZ, UP1 ;  /* 0x0000003f18187287 */ /* 0x000fe40008800000 */
[----:B------:R-:W-:Y:S01]  /*42a0*/  LOP3.LUT R227, R227, UR8, RZ, 0x3c, !PT ;  /* 0x00000008e3e37c12 */ /* 0x000fe2000f8e3cff */
[----:B------:R-:W-:Y:S01]  /*42b0*/  UMOV UR8, 0x1 ;  /* 0x0000000100087882 */ /* 0x000fe20000000000 */
[----:B------:R-:W-:Y:S08]  /*42c0*/  @P0 BRA `(.L_x_31) ;  /* 0xffffffec00480947 */ /* 0x000ff0000383ffff */
.L_x_23:
[----:B------:R-:W-:-:S04]  /*42d0*/  UISETP.NE.AND UP0, UPT, UR6, URZ, UPT ;  /* 0x0000003f0600728c */ /* 0x000fc8000bf05270 */
[----:B------:R-:W-:-:S06]  /*42e0*/  USEL UR6, URZ, 0x1, !UP0 ;  /* 0x000000013f067887 */ /* 0x000fcc000c000000 */
[----:B------:R-:W-:-:S13]  /*42f0*/  ISETP.NE.AND P0, PT, RZ, UR6, PT ;  /* 0x00000006ff007c0c */ /* 0x000fda000bf05270 */
[----:B------:R-:W-:Y:S05]  /*4300*/  @!P0 BRA `(.L_x_32) ;  /* 0x0000000c00dc8947 */ /* 0x000fea0003800000 */
[----:B------:R-:W2:Y:S04]  /*4310*/  LDL.LU R227, [R1+0x74] ;  /* 0x0000740001e37983 */ /* 0x000ea80000300800 */
[----:B--2---:R0:W-:Y:S04]  /*4320*/  STL [R1+0x90], R227 ;  /* 0x000090e301007387 */ /* 0x0041e80000100800 */
[----:B0-----:R-:W2:Y:S04]  /*4330*/  LDL.LU R227, [R1+0x70] ;  /* 0x0000700001e37983 */ /* 0x001ea80000300800 */
        /* <DEDUP_REMOVED lines=55> */
[----:B0-----:R-:W2:Y:S01]  /*46b0*/  LDL.LU R227, [R1] ;  /* 0x0000000001e37983 */ /* 0x001ea20000300800 */
[----:B------:R-:W-:-:S02]  /*46c0*/  WARPGROUP.DEPBAR.LE gsb0, 0x0 ;  /* 0x00008000000079c5 */ /* 0x000fc40000010000 */
[----:B------:R-:W-:Y:S01]  /*46d0*/  FADD R226, R88, R226 ;  /* 0x000000e258e27221 */ /* 0x000fe20000000000 */
        /* <DEDUP_REMOVED lines=95> */
[----:B-----5:R-:W-:Y:S01]  /*4cd0*/  FADD R2, R56, R2 ;  /* 0x0000000238027221 */ /* 0x020fe20000000000 */
[----:B------:R-:W-:Y:S01]  /*4ce0*/  FADD R0, R57, R0 ;  /* 0x0000000039007221 */ /* 0x000fe20000000000 */
[----:B--2---:R-:W-:-:S05]  /*4cf0*/  FADD R227, R58, R227 ;  /* 0x000000e33ae37221 */ /* 0x004fca0000000000 */
[----:B------:R0:W-:Y:S04]  /*4d00*/  STL [R1], R227 ;  /* 0x000000e301007387 */ /* 0x0001e80000100800 */
[----:B0-----:R-:W2:Y:S02]  /*4d10*/  LDL.LU R227, [R1+0x100] ;  /* 0x0001000001e37983 */ /* 0x001ea40000300800 */
[----:B--2---:R-:W-:-:S05]  /*4d20*/  FADD R227, R59, R227 ;  /* 0x000000e33be37221 */ /* 0x004fca0000000000 */
[----:B------:R0:W-:Y:S04]  /*4d30*/  STL [R1+0x4], R227 ;  /* 0x000004e301007387 */ /* 0x0001e80000100800 */
        /* <DEDUP_REMOVED lines=83> */
[----:B------:R0:W-:Y:S02]  /*5270*/  STL [R1+0x74], R227 ;  /* 0x000074e301007387 */ /* 0x0001e40000100800 */
.L_x_32:
[----:B------:R-:W-:Y:S02]  /*5280*/  WARPGROUP.DEPBAR.LE gsb0, 0x0 ;  /* 0x00008000000079c5 */ /* 0x000fe40000010000 */
[----:B------:R-:W2:Y:S02]  /*5290*/  LDC R24, c[0x0][0x28c] ;  /* 0x0000a300ff187b82 */ /* 0x000ea40000000800 */
[----:B--2---:R-:W-:-:S13]  /*52a0*/  ISETP.GE.AND P0, PT, R24, 0x1, PT ;  /* 0x000000011800780c */ /* 0x004fda0003f06270 */
[----:B------:R-:W-:Y:S05]  /*52b0*/  @!P0 BRA `(.L_x_33) ;  /* 0x0000000000648947 */ /* 0x000fea0003800000 */
[----:B------:R-:W-:-:S06]  /*52c0*/  UISETP.NE.AND UP0, UPT, UR23, 0x3, UPT ;  /* 0x000000031700788c */ /* 0x000fcc000bf05270 */
[----:B------:R-:W-:-:S13]  /*52d0*/  PLOP3.LUT P0, PT, PT, PT, UP0, 0x80, 0x0 ;  /* 0x000000000000781c */ /* 0x000fda0003f0f008 */
[----:B------:R-:W-:Y:S05]  /*52e0*/  @!P0 BRA `(.L_x_34) ;  /* 0x0000000000048947 */ /* 0x000fea0003800000 */
[----:B------:R-:W-:Y:S01]  /*52f0*/  BPT.TRAP 0x1 ;  /* 0x000000040000795c */ /* 0x000fe20000300000 */
.L_x_34:
[----:B0-----:R-:W2:Y:S01]  /*5300*/  LDL R227, [R1+0x78] ;  /* 0x0000780001e37983 */ /* 0x001ea20000100800 */
[----:B------:R-:W-:Y:S01]  /*5310*/  BSSY B0, `(.L_x_35) ;  /* 0x000000f000007945 */ /* 0x000fe20003800000 */
[----:B--2---:R-:W-:-:S13]  /*5320*/  ISETP.NE.AND P0, PT, R227, RZ, PT ;  /* 0x000000ffe300720c */ /* 0x004fda0003f05270 */
[----:B------:R-:W-:Y:S05]  /*5330*/  @!P0 BRA `(.L_x_36) ;  /* 0x0000000000308947 */ /* 0x000fea0003800000 */
[----:B------:R-:W2:Y:S01]  /*5340*/  LDL R227, [R1+0x7c] ;  /* 0x00007c0001e37983 */ /* 0x000ea20000100800 */
[----:B------:R-:W-:-:S04]  /*5350*/  UISETP.LT.AND UP0, UPT, UR9, 0x1, UPT ;  /* 0x000000010900788c */ /* 0x000fc8000bf01270 */
[----:B------:R-:W-:-:S04]  /*5360*/  USEL UR8, UR9, 0x1, UP0 ;  /* 0x0000000109087887 */ /* 0x000fc80008000000 */
[----:B------:R-:W-:-:S04]  /*5370*/  UIADD3 UR8, UR5, UR9, -UR8 ;  /* 0x0000000905087290 */ /* 0x000fc8000fffe808 */
[----:B------:R-:W-:-:S04]  /*5380*/  UIMAD.WIDE.U32 UR6, UR8, -0x55555555, URZ ;  /* 0xaaaaaaab080678a5 */ /* 0x000fc8000f8e003f */
[----:B------:R-:W-:-:S04]  /*5390*/  USHF.R.U32.HI UR6, URZ, 0x1, UR7 ;  /* 0x000000013f067899 */ /* 0x000fc80008011607 */
[----:B------:R-:W-:-:S04]  /*53a0*/  UIMAD UR8, UR6, -0x3, UR8 ;  /* 0xfffffffd060878a4 */ /* 0x000fc8000f8e0208 */
[----:B------:R-:W-:-:S04]  /*53b0*/  ULEA UR8, UR8, UR10, 0x3 ;  /* 0x0000000a08087291 */ /* 0x000fc8000f8e183f */
[----:B------:R-:W-:-:S06]  /*53c0*/  UIADD3 UR8, UR8, 0x18, URZ ;  /* 0x0000001808087890 */ /* 0x000fcc000fffe03f */
[----:B------:R-:W-:-:S05]  /*53d0*/  IMAD.U32 R24, RZ, RZ, UR8 ;  /* 0x00000008ff187e24 */ /* 0x000fca000f8e00ff */
[----:B--2---:R-:W-:-:S04]  /*53e0*/  PRMT R24, R227, 0x654, R24 ;  /* 0x00000654e3187816 */ /* 0x004fc80000000018 */
[----:B------:R0:W-:Y:S03]  /*53f0*/  SYNCS.ARRIVE.TRANS64.RED.A1T0 RZ, [R24+URZ], RZ ;  /* 0x000000ff18ff79a7 */ /* 0x0001e6000810043f */
.L_x_36:
[----:B------:R-:W-:Y:S05]  /*5400*/  BSYNC B0 ;  /* 0x0000000000007941 */ /* 0x000fea0003800000 */
.L_x_35:
[----:B------:R-:W-:-:S06]  /*5410*/  UISETP.GT.U32.AND UP0, UPT, UR13, 0x1, UPT ;  /* 0x000000010d00788c */ /* 0x000fcc000bf04070 */
[----:B------:R-:W-:-:S13]  /*5420*/  PLOP3.LUT P0, PT, PT, PT, UP0, 0x80, 0x0 ;  /* 0x000000000000781c */ /* 0x000fda0003f0f008 */
[----:B------:R-:W-:Y:S05]  /*5430*/  @P0 BRA `(.L_x_33) ;  /* 0x0000000000040947 */ /* 0x000fea0003800000 */
[----:B------:R-:W-:Y:S01]  /*5440*/  BPT.TRAP 0x1 ;  /* 0x000000040000795c */ /* 0x000fe20000300000 */
.L_x_33:
[----:B-----5:R2:W-:Y:S01]  /*5450*/  STL [R1+0x94], R2 ;  /* 0x0000940201007387 */ /* 0x0205e20000100800 */
[----:B------:R-:W3:Y:S01]  /*5460*/  LDC R29, c[0x0][0x288] ;  /* 0x0000a200ff1d7b82 */ /* 0x000ee20000000800 */
[----:B------:R-:W-:Y:S02]  /*5470*/  UIADD3 UR10, UR9, UR5, URZ ;  /* 0x00000005090a7290 */ /* 0x000fe4000fffe03f */
[----:B------:R-:W-:Y:S01]  /*5480*/  USHF.R.S32.HI UR11, URZ, 0x1f, UR22 ;  /* 0x0000001f3f0b7899 */ /* 0x000fe20008011416 */
[----:B------:R-:W-:Y:S01]  /*5490*/  ULDC.64 UR6, c[0x0][0x5d0] ;  /* 0x0001740000067ab9 */ /* 0x000fe20000000a00 */
[----:B------:R-:W-:Y:S01]  /*54a0*/  ULDC UR12, c[0x0][0x284] ;  /* 0x0000a100000c7ab9 */ /* 0x000fe20000000800 */
[----:B--2---:R-:W2:Y:S04]  /*54b0*/  LDL.LU R2, [R1+0x88] ;  /* 0x0000880001027983 */ /* 0x004ea80000300800 */
[----:B------:R4:W-:Y:S04]  /*54c0*/  STL [R1+0x90], R0 ;  /* 0x0000900001007387 */ /* 0x0009e80000100800 */
[----:B0-----:R-:W3:Y:S01]  /*54d0*/  LDL.LU R227, [R1+0x8c] ;  /* 0x00008c0001e37983 */ /* 0x001ee20000300800 */
[----:B----4-:R-:W0:Y:S02]  /*54e0*/  S2R R0, SR_TID.X ;  /* 0x0000000000007919 */ /* 0x010e240000002100 */
[----:B0-----:R-:W-:-:S02]  /*54f0*/  SHF.R.U32.HI R24, RZ, 0x2, R0 ;  /* 0x00000002ff187819 */ /* 0x001fc40000011600 */
[----:B------:R-:W-:Y:S02]  /*5500*/  LOP3.LUT R26, R0, 0x60, RZ, 0xc0, !PT ;  /* 0x00000060001a7812 */ /* 0x000fe400078ec0ff */
[----:B------:R-:W-:Y:S02]  /*5510*/  SHF.R.U32.HI R27, RZ, 0x7, R0 ;  /* 0x00000007ff1b7819 */ /* 0x000fe40000011600 */
[----:B------:R-:W-:Y:S02]  /*5520*/  LOP3.LUT R25, R24, 0x7, RZ, 0xc0, !PT ;  /* 0x0000000718197812 */ /* 0x000fe400078ec0ff */
[----:B------:R-:W-:Y:S02]  /*5530*/  SHF.R.U32.HI R28, RZ, 0x1, R26 ;  /* 0x00000001ff1c7819 */ /* 0x000fe4000001161a */
[----:B------:R-:W-:Y:S02]  /*5540*/  LOP3.LUT R24, R27, 0x1, RZ, 0xc0, !PT ;  /* 0x000000011b187812 */ /* 0x000fe400078ec0ff */
[----:B------:R-:W-:Y:S01]  /*5550*/  IADD3 R27, RZ, -R28, -R25 ;  /* 0x8000001cff1b7210 */ /* 0x000fe20007ffe819 */
[----:B------:R-:W-:-:S02]  /*5560*/  IMAD.SHL.U32 R32, R0, 0x2, RZ ;  /* 0x0000000200207824 */ /* 0x000fc400078e00ff */
[C---:B------:R-:W-:Y:S02]  /*5570*/  IMAD.SHL.U32 R26, R24.reuse, 0x40, RZ ;  /* 0x00000040181a7824 */ /* 0x040fe400078e00ff */
[----:B------:R-:W-:Y:S01]  /*5580*/  IMAD R42, R24, -0x40, R27 ;  /* 0xffffffc0182a7824 */ /* 0x000fe200078e021b */
[----:B------:R-:W-:Y:S01]  /*5590*/  LOP3.LUT R24, R0, 0x3, RZ, 0xc0, !PT ;  /* 0x0000000300187812 */ /* 0x000fe200078ec0ff */
[----:B--2---:R-:W-:Y:S02]  /*55a0*/  IMAD.SHL.U32 R41, R2, 0x80, RZ ;  /* 0x0000008002297824 */ /* 0x004fe400078e00ff */
[----:B------:R0:W5:Y:S04]  /*55b0*/  LDL.LU R2, [R1+0x94] ;  /* 0x0000940001027983 */ /* 0x0001680000300800 */
[----:B------:R0:W5:Y:S01]  /*55c0*/  LDL.LU R0, [R1+0x90] ;  /* 0x0000900001007983 */ /* 0x0001620000300800 */
[----:B------:R-:W-:Y:S01]  /*55d0*/  LOP3.LUT R43, R26, 0x40, R25, 0xe2, !PT ;  /* 0x000000401a2b7812 */ /* 0x000fe200078ee219 */
[----:B---3--:R-:W-:Y:S01]  /*55e0*/  IMAD.SHL.U32 R25, R227, 0x100, RZ ;  /* 0x00000100e3197824 */ /* 0x008fe200078e00ff */
[----:B------:R-:W-:Y:S01]  /*55f0*/  UISETP.GT.U32.AND UP0, UPT, UR10, 0x2, UPT ;  /* 0x000000020a00788c */ /* 0x000fe2000bf04070 */
[C---:B------:R-:W-:Y:S01]  /*5600*/  ISETP.GE.AND P0, PT, R41.reuse, R29, PT ;  /* 0x0000001d2900720c */ /* 0x040fe20003f06270 */
[----:B------:R-:W-:Y:S01]  /*5610*/  UIMAD UR5, UR11, UR6, URZ ;  /* 0x000000060b0572a4 */ /* 0x000fe2000f8e023f */
[----:B------:R-:W-:Y:S01]  /*5620*/  LOP3.LUT R32, R41, 0x6, R32, 0xf8, !PT ;  /* 0x0000000629207812 */ /* 0x000fe200078ef820 */
[----:B------:R-:W-:Y:S01]  /*5630*/  UISETP.LT.U32.AND UP0, UPT, UR9, 0x3, UP0 ;  /* 0x000000030900788c */ /* 0x000fe20008701070 */
[----:B------:R-:W-:Y:S01]  /*5640*/  ISETP.GE.OR P0, PT, R25, UR12, P0 ;  /* 0x0000000c19007c0c */ /* 0x000fe20008706670 */
[----:B------:R-:W-:Y:S01]  /*5650*/  UISETP.GE.U32.AND UP1, UPT, UR9, 0x3, UPT ;  /* 0x000000030900788c */ /* 0x000fe2000bf26070 */
[----:B------:R-:W-:Y:S01]  /*5660*/  IMAD.U32 R27, RZ, RZ, UR6 ;  /* 0x00000006ff1b7e24 */ /* 0x000fe2000f8e00ff */
[----:B------:R-:W-:Y:S01]  /*5670*/  UIMAD UR8, UR22, UR7, UR5 ;  /* 0x00000007160872a4 */ /* 0x000fe2000f8e0205 */
[----:B------:R-:W-:Y:S01]  /*5680*/  SHF.R.S32.HI R33, RZ, 0x1f, R32 ;  /* 0x0000001fff217819 */ /* 0x000fe20000011420 */
[----:B------:R-:W-:-:S02]  /*5690*/  UIMAD.WIDE.U32 UR6, UR10, -0x55555555, URZ ;  /* 0xaaaaaaab0a0678a5 */ /* 0x000fc4000f8e003f */
[----:B------:R-:W-:Y:S02]  /*56a0*/  USEL UR5, URZ, 0x1, !UP0 ;  /* 0x000000013f057887 */ /* 0x000fe4000c000000 */
[----:B------:R-:W-:Y:S01]  /*56b0*/  USHF.R.U32.HI UR6, URZ, 0x1, UR7 ;  /* 0x000000013f067899 */ /* 0x000fe20008011607 */
[----:B------:R-:W-:Y:S01]  /*56c0*/  IMAD.WIDE.U32 R26, R27, UR22, R32 ;  /* 0x000000161b1a7c25 */ /* 0x000fe2000f8e0020 */
[----:B------:R-:W-:Y:S01]  /*56d0*/  ULOP3.LUT UR4, UR4, UR5, URZ, 0x3c, !UPT ;  /* 0x0000000504047292 */ /* 0x000fe2000f8e3c3f */
[----:B------:R-:W-:Y:S02]  /*56e0*/  IADD3 R42, -R25, UR12, R42 ;  /* 0x0000000c192a7c10 */ /* 0x000fe4000fffe12a */
[----:B------:R-:W-:Y:S01]  /*56f0*/  IMAD.WIDE R38, R227, 0x100, RZ ;  /* 0x00000100e3267825 */ /* 0x000fe200078e02ff */
[----:B------:R-:W-:Y:S02]  /*5700*/  UIMAD UR5, UR6, -0x3, UR10 ;  /* 0xfffffffd060578a4 */ /* 0x000fe4000f8e020a */
[----:B------:R-:W-:Y:S01]  /*5710*/  @UP1 ULOP3.LUT UR4, UR4, 0x1, UR6, 0x78, !UPT ;  /* 0x0000000104041892 */ /* 0x000fe2000f8e7806 */
[----:B------:R-:W-:-:S02]  /*5720*/  IMAD R24, R24, -0x2, R29 ;  /* 0xfffffffe18187824 */ /* 0x000fc400078e021d */
[----:B------:R-:W-:Y:S01]  /*5730*/  VIADD R27, R27, UR8 ;  /* 0x000000081b1b7c36 */ /* 0x000fe20008000000 */
[----:B------:R-:W-:Y:S01]  /*5740*/  LOP3.LUT R43, R38, R43, R28, 0xfe, !PT ;  /* 0x0000002b262b7212 */ /* 0x000fe200078efe1c */
[----:B------:R-:W-:Y:S02]  /*5750*/  IMAD.IADD R41, R24, 0x1, -R41 ;  /* 0x0000000118297824 */ /* 0x000fe400078e0a29 */
[----:B------:R-:W-:Y:S01]  /*5760*/  IMAD.MOV.U32 R40, RZ, RZ, -0x1 ;  /* 0xffffffffff287424 */ /* 0x000fe200078e00ff */
[----:B0-----:R-:W-:Y:S06]  /*5770*/  @P0 BRA `(.L_x_37) ;  /* 0x0000008c00fc0947 */ /* 0x001fec0003800000 */
[----:B------:R-:W0:Y:S01]  /*5780*/  LDC.64 R28, c[0x0][0x5c8] ;  /* 0x00017200ff1c7b82 */ /* 0x000e220000000a00 */
[----:B------:R-:W-:Y:S01]  /*5790*/  ULDC.64 UR6, c[0x0][0x5c0] ;  /* 0x0001700000067ab9 */ /* 0x000fe20000000a00 */
[----:B------:R-:W-:Y:S01]  /*57a0*/  BSSY B0, `(.L_x_37) ;  /* 0x00008fc000007945 */ /* 0x000fe20003800000 */
[-C--:B0-----:R-:W-:Y:S01]  /*57b0*/  IMAD R24, R39, R28.reuse, RZ ;  /* 0x0000001c27187224 */ /* 0x081fe200078e02ff */
[----:B------:R-:W-:Y:S01]  /*57c0*/  SHF.L.U64.HI R34, R28, 0x3, R29 ;  /* 0x000000031c227819 */ /* 0x000fe2000001021d */
[----:B------:R-:W-:-:S04]  /*57d0*/  IMAD.WIDE.U32 R26, R43, R28, R26 ;  /* 0x0000001c2b1a7225 */ /* 0x000fc800078e001a */
[----:B------:R-:W-:Y:S01]  /*57e0*/  IMAD R25, R43, R29, R24 ;  /* 0x0000001d2b197224 */ /* 0x000fe200078e0218 */
[----:B------:R-:W-:Y:S01]  /*57f0*/  IADD3 R24, P3, R26, UR6, RZ ;  /* 0x000000061a187c10 */ /* 0x000fe2000ff7e0ff */
[C---:B------:R-:W-:Y:S01]  /*5800*/  IMAD.SHL.U32 R35, R28.reuse, 0x8, RZ ;  /* 0x000000081c237824 */ /* 0x040fe200078e00ff */
[----:B------:R-:W-:Y:S01]  /*5810*/  LEA R30, P2, R28, R26, 0x7 ;  /* 0x0000001a1c1e7211 */ /* 0x000fe200078438ff */
[----:B------:R-:W-:-:S03]  /*5820*/  IMAD.IADD R27, R27, 0x1, R25 ;  /* 0x000000011b1b7824 */ /* 0x000fc600078e0219 */
[----:B------:R-:W-:Y:S02]  /*5830*/  IADD3 R26, P1, P0, R26, UR6, R35 ;  /* 0x000000061a1a7c10 */ /* 0x000fe4000f83e023 */
[----:B------:R-:W-:Y:S02]  /*5840*/  IADD3.X R25, R27, UR7, RZ, P3, !PT ;  /* 0x000000071b197c10 */ /* 0x000fe40009ffe4ff */
[----:B------:R-:W-:Y:S02]  /*5850*/  FSETP.NEU.AND P3, PT, RZ, UR21, PT ;  /* 0x00000015ff007c0b */ /* 0x000fe4000bf6d000 */
[----:B------:R-:W-:Y:S02]  /*5860*/  LEA.HI.X R31, R28, R27, R29, 0x7, P2 ;  /* 0x0000001b1c1f7211 */ /* 0x000fe400010f3c1d */
[C---:B------:R-:W-:Y:S02]  /*5870*/  IADD3 R28, P2, R30.reuse, UR6, RZ ;  /* 0x000000061e1c7c10 */ /* 0x040fe4000ff5e0ff */
[----:B------:R-:W-:-:S02]  /*5880*/  IADD3 R30, P5, P6, R30, UR6, R35 ;  /* 0x000000061e1e7c10 */ /* 0x000fc4000febe023 */
[----:B------:R-:W-:Y:S02]  /*5890*/  IADD3.X R29, R31, UR7, RZ, P2, !PT ;  /* 0x000000071f1d7c10 */ /* 0x000fe400097fe4ff */
[--C-:B------:R-:W-:Y:S02]  /*58a0*/  IADD3.X R27, R27, UR7, R34.reuse, P1, P0 ;  /* 0x000000071b1b7c10 */ /* 0x100fe40008fe0422 */
[----:B------:R-:W-:Y:S01]  /*58b0*/  IADD3.X R31, R31, UR7, R34, P5, P6 ;  /* 0x000000071f1f7c10 */ /* 0x000fe2000afec422 */
[----:B------:R-:W-:Y:S06]  /*58c0*/  @!P3 BRA `(.L_x_38) ;  /* 0x0000006c001cb947 */ /* 0x000fec0003800000 */
[----:B------:R-:W-:Y:S01]  /*58d0*/  ULDC.64 UR16, c[0x0][0x5b8] ;  /* 0x00016e0000107ab9 */ /* 0x000fe20000000a00 */
[----:B------:R-:W-:Y:S01]  /*58e0*/  ISETP.GE.AND P0, PT, R42, 0x1, PT ;  /* 0x000000012a00780c */ /* 0x000fe20003f06270 */
[----:B------:R-:W-:Y:S02]  /*58f0*/  UIMAD UR6, UR11, UR16, URZ ;  /* 0x000000100b0672a4 */ /* 0x000fe4000f8e023f */
[----:B------:R-:W-:Y:S01]  /*5900*/  IMAD.U32 R35, RZ, RZ, UR16 ;  /* 0x00000010ff237e24 */ /* 0x000fe2000f8e00ff */
[----:B------:R-:W-:Y:S01]  /*5910*/  BSSY B1, `(.L_x_39) ;  /* 0x0000010000017945 */ /* 0x000fe20003800000 */
[----:B------:R-:W-:Y:S01]  /*5920*/  ISETP.LT.OR P3, PT, R41, 0x1, !P0 ;  /* 0x000000012900780c */ /* 0x000fe20004761670 */
[----:B------:R-:W-:Y:S02]  /*5930*/  UIMAD UR6, UR22, UR17, UR6 ;  /* 0x00000011160672a4 */ /* 0x000fe4000f8e0206 */
[----:B------:R-:W-:Y:S01]  /*5940*/  IMAD.WIDE.U32 R32, R35, UR22, R32 ;  /* 0x0000001623207c25 */ /* 0x000fe2000f8e0020 */
[----:B------:R-:W-:-:S03]  /*5950*/  ULDC.64 UR10, c[0x0][0x5a8] ;  /* 0x00016a00000a7ab9 */ /* 0x000fc60000000a00 */
[----:B------:R-:W-:Y:S02]  /*5960*/  IMAD.MOV.U32 R36, RZ, RZ, R32 ;  /* 0x000000ffff247224 */ /* 0x000fe400078e0020 */
[----:B------:R-:W-:Y:S01]  /*5970*/  VIADD R37, R33, UR6 ;  /* 0x0000000621257c36 */ /* 0x000fe20008000000 */
[----:B------:R-:W-:Y:S02]  /*5980*/  ULDC.64 UR6, c[0x0][0x5b0] ;  /* 0x00016c0000067ab9 */ /* 0x000fe40000000a00 */
[----:B------:R-:W-:Y:S02]  /*5990*/  IMAD R34, R39, UR6, RZ ;  /* 0x0000000627227c24 */ /* 0x000fe4000f8e02ff */
[----:B------:R-:W-:-:S04]  /*59a0*/  IMAD.WIDE.U32 R32, R43, UR6, R36 ;  /* 0x000000062b207c25 */ /* 0x000fc8000f8e0024 */
[--C-:B------:R-:W-:Y:S01]  /*59b0*/  IMAD R35, R43, UR7, R34.reuse ;  /* 0x000000072b237c24 */ /* 0x100fe2000f8e0222 */
[----:B------:R-:W-:Y:S02]  /*59c0*/  IADD3 R32, P1, R32, UR10, RZ ;  /* 0x0000000a20207c10 */ /* 0x000fe4000ff3e0ff */
[----:B------:R-:W-:Y:S02]  /*59d0*/  PRMT R34, RZ, 0x7610, R34 ;  /* 0x00007610ff227816 */ /* 0x000fe40000000022 */
[----:B------:R-:W-:Y:S01]  /*59e0*/  IADD3.X R33, R33, UR11, R35, P1, !PT ;  /* 0x0000000b21217c10 */ /* 0x000fe20008ffe423 */
[----:B------:R-:W-:Y:S08]  /*59f0*/  @P3 BRA `(.L_x_40) ;  /* 0x0000000000043947 */ /* 0x000ff00003800000 */
[----:B------:R0:W5:Y:S02]  /*5a00*/  LDG.E.U8 R34, desc[UR14][R32.64] ;  /* 0x0000000e20227981 */ /* 0x000164000c1e1100 */
.L_x_40:
[----:B------:R-:W-:Y:S05]  /*5a10*/  BSYNC B1 ;  /* 0x0000000000017941 */ /* 0x000fea0003800000 */
.L_x_39:
[----:B-----5:R-:W-:Y:S01]  /*5a20*/  LOP3.LUT R34, R34, 0xff, RZ, 0xc0, !PT ;  /* 0x000000ff22227812 */ /* 0x020fe200078ec0ff */
[----:B------:R-:W-:Y:S01]  /*5a30*/  BSSY B1, `(.L_x_41) ;  /* 0x000000b000017945 */ /* 0x000fe20003800000 */
[----:B------:R-:W-:Y:S02]  /*5a40*/  ISETP.LT.OR P2, PT, R41, 0x2, !P0 ;  /* 0x000000022900780c */ /* 0x000fe40004741670 */
[----:B------:R-:W-:-:S05]  /*5a50*/  F2FP.F16.E4M3.UNPACK_B R34, R34 ;  /* 0x00000022ff22723e */ /* 0x000fca00020006ff */
[----:B------:R-:W-:-:S05]  /*5a60*/  HADD2.F32 R34, -RZ, R34.H0_H0 ;  /* 0x20000022ff227230 */ /* 0x000fca0000004100 */
[----:B------:R-:W-:Y:S01]  /*5a70*/  FMUL R35, R34, UR21 ;  /* 0x0000001522237c20 */ /* 0x000fe20008400000 */
[----:B------:R-:W-:-:S03]  /*5a80*/  PRMT R34, RZ, 0x7610, R34 ;  /* 0x00007610ff227816 */ /* 0x000fc60000000022 */
[----:B------:R-:W-:-:S05]  /*5a90*/  FFMA R35, R226, UR20, R35 ;  /* 0x00000014e2237c23 */ /* 0x000fca0008000023 */
[----:B------:R-:W-:-:S05]  /*5aa0*/  F2FP.SATFINITE.E4M3.F32.PACK_AB_MERGE_C R35, RZ, R35, RZ ;  /* 0x00000023ff23723e */ /* 0x000fca00048070ff */
[----:B------:R2:W-:Y:S01]  /*5ab0*/  @!P3 STG.E.U8 desc[UR14][R24.64], R35 ;  /* 0x000000231800b986 */ /* 0x0005e2000c10110e */
[----:B------:R-:W-:Y:S05]  /*5ac0*/  @P2 BRA `(.L_x_42) ;  /* 0x0000000000042947 */ /* 0x000fea0003800000 */
[----:B------:R3:W5:Y:S02]  /*5ad0*/  LDG.E.U8 R34, desc[UR14][R32.64+0x1] ;  /* 0x0000010e20227981 */ /* 0x000764000c1e1100 */
.L_x_42:
[----:B------:R-:W-:Y:S05]  /*5ae0*/  BSYNC B1 ;  /* 0x0000000000017941 */ /* 0x000fea0003800000 */
.L_x_41:
[----:B-----5:R-:W-:Y:S01]  /*5af0*/  LOP3.LUT R34, R34, 0xff, RZ, 0xc0, !PT ;  /* 0x000000ff22227812 */ /* 0x020fe200078ec0ff */
[----:B------:R-:W-:Y:S01]  /*5b00*/  BSSY B1, `(.L_x_43) ;  /* 0x0000013000017945 */ /* 0x000fe20003800000 */
[----:B------:R-:W-:Y:S02]  /*5b10*/  IADD3 R45, P1, R43, 0x8, RZ ;  /* 0x000000082b2d7810 */ /* 0x000fe40007f3e0ff */
[----:B------:R-:W-:-:S03]  /*5b20*/  F2FP.F16.E4M3.UNPACK_B R34, R34 ;  /* 0x00000022ff22723e */ /* 0x000fc600020006ff */
[----:B--2---:R-:W-:Y:S01]  /*5b30*/  IMAD.X R35, RZ, RZ, R39, P1 ;  /* 0x000000ffff237224 */ /* 0x004fe200008e0627 */
[----:B------:R-:W-:Y:S01]  /*5b40*/  ISETP.GE.AND P1, PT, R42, 0x9, PT ;  /* 0x000000092a00780c */ /* 0x000fe20003f26270 */
[----:B------:R-:W-:Y:S02]  /*5b50*/  HADD2.F32 R34, -RZ, R34.H0_H0 ;  /* 0x20000022ff227230 */ /* 0x000fe40000004100 */
[----:B------:R-:W-:Y:S01]  /*5b60*/  IMAD R46, R35, UR6, RZ ;  /* 0x00000006232e7c24 */ /* 0x000fe2000f8e02ff */
[----:B------:R-:W-:Y:S02]  /*5b70*/  ISETP.LT.OR P5, PT, R41, 0x1, !P1 ;  /* 0x000000012900780c */ /* 0x000fe40004fa1670 */
[----:B------:R-:W-:Y:S01]  /*5b80*/  FMUL R44, R34, UR21 ;  /* 0x00000015222c7c20 */ /* 0x000fe20008400000 */
[----:B------:R-:W-:-:S04]  /*5b90*/  IMAD.WIDE.U32 R34, R45, UR6, R36 ;  /* 0x000000062d227c25 */ /* 0x000fc8000f8e0024 */
[----:B------:R-:W-:Y:S01]  /*5ba0*/  FFMA R44, R225, UR20, R44 ;  /* 0x00000014e12c7c23 */ /* 0x000fe2000800002c */
[----:B------:R-:W-:Y:S01]  /*5bb0*/  IMAD R45, R45, UR7, R46 ;  /* 0x000000072d2d7c24 */ /* 0x000fe2000f8e022e */
[----:B------:R-:W-:-:S03]  /*5bc0*/  IADD3 R34, P3, R34, UR10, RZ ;  /* 0x0000000a22227c10 */ /* 0x000fc6000ff7e0ff */
[----:B------:R-:W-:Y:S02]  /*5bd0*/  F2FP.SATFINITE.E4M3.F32.PACK_AB_MERGE_C R47, RZ, R44, RZ ;  /* 0x0000002cff2f723e */ /* 0x000fe400048070ff */
[----:B------:R-:W-:Y:S02]  /*5be0*/  IADD3.X R35, R35, UR11, R45, P3, !PT ;  /* 0x0000000b23237c10 */ /* 0x000fe40009ffe42d */
[----:B------:R-:W-:Y:S01]  /*5bf0*/  PRMT R44, RZ, 0x7610, R44 ;  /* 0x00007610ff2c7816 */ /* 0x000fe2000000002c */
[----:B------:R2:W-:Y:S01]  /*5c00*/  @!P2 STG.E.U8 desc[UR14][R24.64+0x1], R47 ;  /* 0x0000012f1800a986 */ /* 0x0005e2000c10110e */
[----:B------:R-:W-:Y:S05]  /*5c10*/  @P5 BRA `(.L_x_44) ;  /* 0x0000000000045947 */ /* 0x000fea0003800000 */
[----:B------:R4:W5:Y:S02]  /*5c20*/  LDG.E.U8 R44, desc[UR14][R34.64] ;  /* 0x0000000e222c7981 */ /* 0x000964000c1e1100 */
.L_x_44:
[----:B------:R-:W-:Y:S05]  /*5c30*/  BSYNC B1 ;  /* 0x0000000000017941 */ /* 0x000fea0003800000 */
.L_x_43:
        /* <DEDUP_REMOVED lines=12> */
.L_x_46:
[----:B------:R-:W-:Y:S05]  /*5d00*/  BSYNC B1 ;  /* 0x0000000000017941 */ /* 0x000fea0003800000 */
.L_x_45:
[----:B-----5:R-:W-:Y:S01]  /*5d10*/  LOP3.LUT R44, R44, 0xff, RZ, 0xc0, !PT ;  /* 0x000000ff2c2c7812 */ /* 0x020fe200078ec0ff */
[----:B------:R-:W-:Y:S01]  /*5d20*/  BSSY B1, `(.L_x_47) ;  /* 0x000000b000017945 */ /* 0x000fe20003800000 */
[----:B------:R-:W-:Y:S02]  /*5d30*/  ISETP.LT.OR P3, PT, R41, 0x9, !P0 ;  /* 0x000000092900780c */ /* 0x000fe40004761670 */
[----:B------:R-:W-:-:S05]  /*5d40*/  F2FP.F16.E4M3.UNPACK_B R44, R44 ;  /* 0x0000002cff2c723e */ /* 0x000fca00020006ff */
[----:B------:R-:W-:-:S05]  /*5d50*/  HADD2.F32 R44, -RZ, R44.H0_H0 ;  /* 0x2000002cff2c7230 */ /* 0x000fca0000004100 */
[----:B------:R-:W-:-:S04]  /*5d60*/  FMUL R44, R44, UR21 ;  /* 0x000000152c2c7c20 */ /* 0x000fc80008400000 */
[----:B------:R-:W-:-:S05]  /*5d70*/  FFMA R44, R223, UR20, R44 ;  /* 0x00000014df2c7c23 */ /* 0x000fca000800002c */
[----:B0-----:R-:W-:Y:S02]  /*5d80*/  F2FP.SATFINITE.E4M3.F32.PACK_AB_MERGE_C R45, RZ, R44, RZ ;  /* 0x0000002cff2d723e */ /* 0x001fe400048070ff */
[----:B------:R-:W-:-:S03]  /*5d90*/  PRMT R44, RZ, 0x7610, R44 ;  /* 0x00007610ff2c7816 */ /* 0x000fc6000000002c */
[----:B------:R0:W-:Y:S01]  /*5da0*/  @!P2 STG.E.U8 desc[UR14][R26.64+0x1], R45 ;  /* 0x0000012d1a00a986 */ /* 0x0001e2000c10110e */
[----:B------:R-:W-:Y:S05]  /*5db0*/  @P3 BRA `(.L_x_48) ;  /* 0x0000000000043947 */ /* 0x000fea0003800000 */
[----:B------:R0:W5:Y:S02]  /*5dc0*/  LDG.E.U8 R44, desc[UR14][R32.64+0x8] ;  /* 0x0000080e202c7981 */ /* 0x000164000c1e1100 */
.L_x_48:
[----:B------:R-:W-:Y:S05]  /*5dd0*/  BSYNC B1 ;  /* 0x0000000000017941 */ /* 0x000fea0003800000 */
.L_x_47:
[----:B-----5:R-:W-:Y:S01]  /*5de0*/  LOP3.LUT R44, R44, 0xff, RZ, 0xc0, !PT ;  /* 0x000000ff2c2c7812 */ /* 0x020fe200078ec0ff */
[----:B------:R-:W-:Y:S01]  /*5df0*/  BSSY B1, `(.L_x_49) ;  /* 0x000000b000017945 */ /* 0x000fe20003800000 */
[----:B------:R-:W-:Y:S02]  /*5e00*/  ISETP.LT.OR P2, PT, R41, 0xa, !P0 ;  /* 0x0000000a2900780c */ /* 0x000fe40004741670 */
[----:B------:R-:W-:-:S05]  /*5e10*/  F2FP.F16.E4M3.UNPACK_B R44, R44 ;  /* 0x0000002cff2c723e */ /* 0x000fca00020006ff */
[----:B------:R-:W-:-:S05]  /*5e20*/  HADD2.F32 R44, -RZ, R44.H0_H0 ;  /* 0x2000002cff2c7230 */ /* 0x000fca0000004100 */
[----:B0-----:R-:W-:Y:S01]  /*5e30*/  FMUL R45, R44, UR21 ;  /* 0x000000152c2d7c20 */ /* 0x001fe20008400000 */
[----:B------:R-:W-:-:S03]  /*5e40*/  PRMT R44, RZ, 0x7610, R44 ;  /* 0x00007610ff2c7816 */ /* 0x000fc6000000002c */
[----:B------:R-:W-:-:S05]  /*5e50*/  FFMA R45, R222, UR20, R45 ;  /* 0x00000014de2d7c23 */ /* 0x000fca000800002d */
[----:B------:R-:W-:-:S05]  /*5e60*/  F2FP.SATFINITE.E4M3.F32.PACK_AB_MERGE_C R45, RZ, R45, RZ ;  /* 0x0000002dff2d723e */ /* 0x000fca00048070ff */
[----:B------:R0:W-:Y:S01]  /*5e70*/  @!P3 STG.E.U8 desc[UR14][R24.64+0x8], R45 ;  /* 0x0000082d1800b986 */ /* 0x0001e2000c10110e */
[----:B------:R-:W-:Y:S05]  /*5e80*/  @P2 BRA `(.L_x_50) ;  /* 0x0000000000042947 */ /* 0x000fea0003800000 */
[----:B------:R0:W5:Y:S02]  /*5e90*/  LDG.E.U8 R44, desc[UR14][R32.64+0x9] ;  /* 0x0000090e202c7981 */ /* 0x000164000c1e1100 */
.L_x_50:
[----:B------:R-:W-:Y:S05]  /*5ea0*/  BSYNC B1 ;  /* 0x0000000000017941 */ /* 0x000fea0003800000 */
.L_x_49:
        /* <DEDUP_REMOVED lines=12> */
.L_x_52:
[----:B------:R-:W-:Y:S05]  /*5f70*/  BSYNC B1 ;  /* 0x0000000000017941 */ /* 0x000fea0003800000 */
.L_x_51:
        /* <DEDUP_REMOVED lines=12> */
.L_x_54:
[----:B------:R-:W-:Y:S05]  /*6040*/  BSYNC B1 ;  /* 0x0000000000017941 */ /* 0x000fea0003800000 */
.L_x_53:
        /* <DEDUP_REMOVED lines=12> */
.L_x_56:
[----:B------:R-:W-:Y:S05]  /*6110*/  BSYNC B1 ;  /* 0x0000000000017941 */ /* 0x000fea0003800000 */
.L_x_55:
        /* <DEDUP_REMOVED lines=12> */
.L_x_58:
[----:B------:R-:W-:Y:S05]  /*61e0*/  BSYNC B1 ;  /* 0x0000000000017941 */ /* 0x000fea0003800000 */
.L_x_57:
        /* <DEDUP_REMOVED lines=12> */
.L_x_60:
[----:B------:R-:W-:Y:S05]  /*62b0*/  BSYNC B1 ;  /* 0x0000000000017941 */ /* 0x000fea0003800000 */
.L_x_59:
        /* <DEDUP_REMOVED lines=12> */
.L_x_62:
[----:B------:R-:W-:Y:S05]  /*6380*/  BSYNC B1 ;  /* 0x0000000000017941 */ /* 0x000fea0003800000 */
.L_x_61:
        /* <DEDUP_REMOVED lines=12> */
.L_x_64:
[----:B------:R-:W-:Y:S05]  /*6450*/  BSYNC B1 ;  /* 0x0000000000017941 */ /* 0x000fea0003800000 */
.L_x_63:
        /* <DEDUP_REMOVED lines=12> */
.L_x_66:
[----:B------:R-:W-:Y:S05]  /*6520*/  BSYNC B1 ;  /* 0x0000000000017941 */ /* 0x000fea0003800000 */
.L_x_65:
        /* <DEDUP_REMOVED lines=12> */
.L_x_68:
[----:B------:R-:W-:Y:S05]  /*65f0*/  BSYNC B1 ;  /* 0x0000000000017941 */ /* 0x000fea0003800000 */
.L_x_67:
        /* <DEDUP_REMOVED lines=12> */
.L_x_70:
[----:B------:R-:W-:Y:S05]  /*66c0*/  BSYNC B1 ;  /* 0x0000000000017941 */ /* 0x000fea0003800000 */
.L_x_69:
        /* <DEDUP_REMOVED lines=12> */
.L_x_72:
[----:B------:R-:W-:Y:S05]  /*6790*/  BSYNC B1 ;  /* 0x0000000000017941 */ /* 0x000fea0003800000 */
.L_x_71:
        /* <DEDUP_REMOVED lines=12> */
.L_x_74:
[----:B------:R-:W-:Y:S05]  /*6860*/  BSYNC B1 ;  /* 0x0000000000017941 */ /* 0x000fea0003800000 */
.L_x_73:
        /* <DEDUP_REMOVED lines=12> */
.L_x_76:
[----:B------:R-:W-:Y:S05]  /*6930*/  BSYNC B1 ;  /* 0x0000000000017941 */ /* 0x000fea0003800000 */
.L_x_75:
        /* <DEDUP_REMOVED lines=12> */
.L_x_78:
[----:B------:R-:W-:Y:S05]  /*6a00*/  BSYNC B1 ;  /* 0x0000000000017941 */ /* 0x000fea0003800000 */
.L_x_77:
        /* <DEDUP_REMOVED lines=12> */
.L_x_80:
[----:B------:R-:W-:Y:S05]  /*6ad0*/  BSYNC B1 ;  /* 0x0000000000017941 */ /* 0x000fea0003800000 */
.L_x_79:
        /* <DEDUP_REMOVED lines=12> */
.L_x_82:
[----:B------:R-:W-:Y:S05]  /*6ba0*/  BSYNC B1 ;  /* 0x0000000000017941 */ /* 0x000fea0003800000 */
.L_x_81:
        /* <DEDUP_REMOVED lines=12> */
.L_x_84:
[----:B------:R-:W-:Y:S05]  /*6c70*/  BSYNC B1 ;  /* 0x0000000000017941 */ /* 0x000fea0003800000 */
.L_x_83:
        /* <DEDUP_REMOVED lines=12> */
.L_x_86:
[----:B------:R-:W-:Y:S05]  /*6d40*/  BSYNC B1 ;  /* 0x0000000000017941 */ /* 0x000fea0003800000 */
.L_x_85:
        /* <DEDUP_REMOVED lines=12> */
.L_x_88:
[----:B------:R-:W-:Y:S05]  /*6e10*/  BSYNC B1 ;  /* 0x0000000000017941 */ /* 0x000fea0003800000 */
.L_x_87:
        /* <DEDUP_REMOVED lines=12> */
.L_x_90:
[----:B------:R-:W-:Y:S05]  /*6ee0*/  BSYNC B1 ;  /* 0x0000000000017941 */ /* 0x000fea0003800000 */
.L_x_89:
        /* <DEDUP_REMOVED lines=12> */
.L_x_92:
[----:B------:R-:W-:Y:S05]  /*6fb0*/  BSYNC B1 ;  /* 0x0000000000017941 */ /* 0x000fea0003800000 */
.L_x_91:
        /* <DEDUP_REMOVED lines=12> */
.L_x_94:
[----:B------:R-:W-:Y:S05]  /*7080*/  BSYNC B1 ;  /* 0x0000000000017941 */ /* 0x000fea0003800000 */
.L_x_93:
        /* <DEDUP_REMOVED lines=12> */
.L_x_96:
[----:B------:R-:W-:Y:S05]  /*7150*/  BSYNC B1 ;  /* 0x0000000000017941 */ /* 0x000fea0003800000 */
.L_x_95:
        /* <DEDUP_REMOVED lines=12> */
.L_x_98:
[----:B------:R-:W-:Y:S05]  /*7220*/  BSYNC B1 ;  /* 0x0000000000017941 */ /* 0x000fea0003800000 */
.L_x_97:
        /* <DEDUP_REMOVED lines=12> */
.L_x_100:
[----:B------:R-:W-:Y:S05]  /*72f0*/  BSYNC B1 ;  /* 0x0000000000017941 */ /* 0x000fea0003800000 */
.L_x_99:
        /* <DEDUP_REMOVED lines=12> */
.L_x_102:
[----:B------:R-:W-:Y:S05]  /*73c0*/  BSYNC B1 ;  /* 0x0000000000017941 */ /* 0x000fea0003800000 */
.L_x_101:
        /* <DEDUP_REMOVED lines=12> */
.L_x_104:
[----:B------:R-:W-:Y:S05]  /*7490*/  BSYNC B1 ;  /* 0x0000000000017941 */ /* 0x000fea0003800000 */
.L_x_103:
        /* <DEDUP_REMOVED lines=12> */
.L_x_106:
[----:B------:R-:W-:Y:S05]  /*7560*/  BSYNC B1 ;  /* 0x0000000000017941 */ /* 0x000fea0003800000 */
.L_x_105:
        /* <DEDUP_REMOVED lines=12> */
.L_x_108:
[----:B------:R-:W-:Y:S05]  /*7630*/  BSYNC B1 ;  /* 0x0000000000017941 */ /* 0x000fea0003800000 */
.L_x_107:
        /* <DEDUP_REMOVED lines=12> */
.L_x_110:
[----:B------:R-:W-:Y:S05]  /*7700*/  BSYNC B1 ;  /* 0x0000000000017941 */ /* 0x000fea0003800000 */
.L_x_109:
        /* <DEDUP_REMOVED lines=12> */
.L_x_112:
[----:B------:R-:W-:Y:S05]  /*77d0*/  BSYNC B1 ;  /* 0x0000000000017941 */ /* 0x000fea0003800000 */
.L_x_111:
        /* <DEDUP_REMOVED lines=12> */
.L_x_114:
[----:B------:R-:W-:Y:S05]  /*78a0*/  BSYNC B1 ;  /* 0x0000000000017941 */ /* 0x000fea0003800000 */
.L_x_113:
        /* <DEDUP_REMOVED lines=12> */
.L_x_116:
[----:B------:R-:W-:Y:S05]  /*7970*/  BSYNC B1 ;  /* 0x0000000000017941 */ /* 0x000fea0003800000 */
.L_x_115:
        /* <DEDUP_REMOVED lines=12> */
.L_x_118:
[----:B------:R-:W-:Y:S05]  /*7a40*/  BSYNC B1 ;  /* 0x0000000000017941 */ /* 0x000fea0003800000 */
.L_x_117:
        /* <DEDUP_REMOVED lines=12> */
.L_x_120:
[----:B------:R-:W-:Y:S05]  /*7b10*/  BSYNC B1 ;  /* 0x0000000000017941 */ /* 0x000fea0003800000 */
.L_x_119:
        /* <DEDUP_REMOVED lines=12> */
.L_x_122:
[----:B------:R-:W-:Y:S05]  /*7be0*/  BSYNC B1 ;  /* 0x0000000000017941 */ /* 0x000fea0003800000 */
.L_x_121:
        /* <DEDUP_REMOVED lines=12> */
.L_x_124:
[----:B------:R-:W-:Y:S05]  /*7cb0*/  BSYNC B1 ;  /* 0x0000000000017941 */ /* 0x000fea0003800000 */
.L_x_123:
        /* <DEDUP_REMOVED lines=12> */
.L_x_126:
[----:B------:R-:W-:Y:S05]  /*7d80*/  BSYNC B1 ;  /* 0x0000000000017941 */ /* 0x000fea0003800000 */
.L_x_125:
        /* <DEDUP_REMOVED lines=12> */
.L_x_128:
[----:B------:R-:W-:Y:S05]  /*7e50*/  BSYNC B1 ;  /* 0x0000000000017941 */ /* 0x000fea0003800000 */
.L_x_127:
        /* <DEDUP_REMOVED lines=12> */
.L_x_130:
[----:B------:R-:W-:Y:S05]  /*7f20*/  BSYNC B1 ;  /* 0x0000000000017941 */ /* 0x000fea0003800000 */
.L_x_129:
        /* <DEDUP_REMOVED lines=12> */
.L_x_132:
[----:B------:R-:W-:Y:S05]  /*7ff0*/  BSYNC B1 ;  /* 0x0000000000017941 */ /* 0x000fea0003800000 */
.L_x_131:
        /* <DEDUP_REMOVED lines=12> */
.L_x_134:
[----:B------:R-:W-:Y:S05]  /*80c0*/  BSYNC B1 ;  /* 0x0000000000017941 */ /* 0x000fea0003800000 */
.L_x_133:
        /* <DEDUP_REMOVED lines=12> */
.L_x_136:
[----:B------:R-:W-:Y:S05]  /*8190*/  BSYNC B1 ;  /* 0x0000000000017941 */ /* 0x000fea0003800000 */
.L_x_135:
        /* <DEDUP_REMOVED lines=12> */
.L_x_138:
[----:B------:R-:W-:Y:S05]  /*8260*/  BSYNC B1 ;  /* 0x0000000000017941 */ /* 0x000fea0003800000 */
.L_x_137:
        /* <DEDUP_REMOVED lines=12> */
.L_x_140:
[----:B------:R-:W-:Y:S05]  /*8330*/  BSYNC B1 ;  /* 0x0000000000017941 */ /* 0x000fea0003800000 */
.L_x_139:
        /* <DEDUP_REMOVED lines=12> */
.L_x_142:
[----:B------:R-:W-:Y:S05]  /*8400*/  BSYNC B1 ;  /* 0x0000000000017941 */ /* 0x000fea0003800000 */
.L_x_141:
        /* <DEDUP_REMOVED lines=12> */
.L_x_144:
[----:B------:R-:W-:Y:S05]  /*84d0*/  BSYNC B1 ;  /* 0x0000000000017941 */ /* 0x000fea0003800000 */
.L_x_143:
        /* <DEDUP_REMOVED lines=12> */
.L_x_146:
[----:B------:R-:W-:Y:S05]  /*85a0*/  BSYNC B1 ;  /* 0x0000000000017941 */ /* 0x000fea0003800000 */
.L_x_145:
        /* <DEDUP_REMOVED lines=12> */
.L_x_148:
[----:B------:R-:W-:Y:S05]  /*8670*/  BSYNC B1 ;  /* 0x0000000000017941 */ /* 0x000fea0003800000 */
.L_x_147:
        /* <DEDUP_REMOVED lines=12> */
.L_x_150:
[----:B------:R-:W-:Y:S05]  /*8740*/  BSYNC B1 ;  /* 0x0000000000017941 */ /* 0x000fea0003800000 */
.L_x_149:
        /* <DEDUP_REMOVED lines=12> */
.L_x_152:
[----:B------:R-:W-:Y:S05]  /*8810*/  BSYNC B1 ;  /* 0x0000000000017941 */ /* 0x000fea0003800000 */
.L_x_151:
        /* <DEDUP_REMOVED lines=12> */
.L_x_154:
[----:B------:R-:W-:Y:S05]  /*88e0*/  BSYNC B1 ;  /* 0x0000000000017941 */ /* 0x000fea0003800000 */
.L_x_153:
        /* <DEDUP_REMOVED lines=12> */
.L_x_156:
[----:B------:R-:W-:Y:S05]  /*89b0*/  BSYNC B1 ;  /* 0x0000000000017941 */ /* 0x000fea0003800000 */
.L_x_155:
        /* <DEDUP_REMOVED lines=12> */
.L_x_158:
[----:B------:R-:W-:Y:S05]  /*8a80*/  BSYNC B1 ;  /* 0x0000000000017941 */ /* 0x000fea0003800000 */
.L_x_157:
        /* <DEDUP_REMOVED lines=12> */
.L_x_160:
[----:B------:R-:W-:Y:S05]  /*8b50*/  BSYNC B1 ;  /* 0x0000000000017941 */ /* 0x000fea0003800000 */
.L_x_159:
        /* <DEDUP_REMOVED lines=12> */
.L_x_162:
[----:B------:R-:W-:Y:S05]  /*8c20*/  BSYNC B1 ;  /* 0x0000000000017941 */ /* 0x000fea0003800000 */
.L_x_161:
[----:B-----5:R-:W-:Y:S01]  /*8c30*/  LOP3.LUT R44, R44, 0xff, RZ, 0xc0, !PT ;  /* 0x000000ff2c2c7812 */ /* 0x020fe200078ec0ff */
[----:B------:R-:W-:Y:S01]  /*8c40*/  BSSY B1, `(.L_x_163) ;  /* 0x000000b000017945 */ /* 0x000fe20003800000 */
[----:B------:R-:W-:Y:S02]  /*8c50*/  ISETP.LT.OR P2, PT, R41, 0x79, !P1 ;  /* 0x000000792900780c */ /* 0x000fe40004f41670 */
[----:B------:R-:W-:Y:S02]  /*8c60*/  F2FP.F16.E4M3.UNPACK_B R44, R44 ;  /* 0x0000002cff2c723e */ /* 0x000fe400020006ff */
[----:B0--3--:R-:W-:-:S03]  /*8c70*/  PRMT R32, RZ, 0x7610, R32 ;  /* 0x00007610ff207816 */ /* 0x009fc60000000020 */
[----:B------:R-:W-:-:S05]  /*8c80*/  HADD2.F32 R44, -RZ, R44.H0_H0 ;  /* 0x2000002cff2c7230 */ /* 0x000fca0000004100 */
[----:B------:R-:W-:-:S04]  /*8c90*/  FMUL R44, R44, UR21 ;  /* 0x000000152c2c7c20 */ /* 0x000fc80008400000 */
[----:B------:R-:W-:-:S05]  /*8ca0*/  FFMA R44, R165, UR20, R44 ;  /* 0x00000014a52c7c23 */ /* 0x000fca000800002c */
[----:B------:R-:W-:-:S05]  /*8cb0*/  F2FP.SATFINITE.E4M3.F32.PACK_AB_MERGE_C R33, RZ, R44, RZ ;  /* 0x0000002cff21723e */ /* 0x000fca00048070ff */
[----:B------:R0:W-:Y:S01]  /*8cc0*/  @!P0 STG.E.U8 desc[UR14][R24.64+0x79], R33 ;  /* 0x0000792118008986 */ /* 0x0001e2000c10110e */
[----:B------:R-:W-:Y:S05]  /*8cd0*/  @P2 BRA `(.L_x_164) ;  /* 0x0000000000042947 */ /* 0x000fea0003800000 */
[----:B------:R3:W5:Y:S02]  /*8ce0*/  LDG.E.U8 R32, desc[UR14][R34.64+0x78] ;  /* 0x0000780e22207981 */ /* 0x000764000c1e1100 */
.L_x_164:
[----:B------:R-:W-:Y:S05]  /*8cf0*/  BSYNC B1 ;  /* 0x0000000000017941 */ /* 0x000fea0003800000 */
.L_x_163:
[----:B-----5:R-:W-:Y:S01]  /*8d00*/  LOP3.LUT R32, R32, 0xff, RZ, 0xc0, !PT ;  /* 0x000000ff20207812 */ /* 0x020fe200078ec0ff */
[----:B------:R-:W-:Y:S01]  /*8d10*/  BSSY B1, `(.L_x_165) ;  /* 0x000000b000017945 */ /* 0x000fe20003800000 */
[----:B------:R-:W-:Y:S02]  /*8d20*/  ISETP.LT.OR P1, PT, R41, 0x7a, !P1 ;  /* 0x0000007a2900780c */ /* 0x000fe40004f21670 */
[----:B------:R-:W-:Y:S02]  /*8d30*/  F2FP.F16.E4M3.UNPACK_B R32, R32 ;  /* 0x00000020ff20723e */ /* 0x000fe400020006ff */
[----:B0-2---:R-:W-:-:S03]  /*8d40*/  PRMT R24, RZ, 0x7610, R24 ;  /* 0x00007610ff187816 */ /* 0x005fc60000000018 */
[----:B------:R-:W-:-:S05]  /*8d50*/  HADD2.F32 R32, -RZ, R32.H0_H0 ;  /* 0x20000020ff207230 */ /* 0x000fca0000004100 */
[----:B------:R-:W-:-:S04]  /*8d60*/  FMUL R25, R32, UR21 ;  /* 0x0000001520197c20 */ /* 0x000fc80008400000 */
[----:B------:R-:W-:-:S05]  /*8d70*/  FFMA R25, R164, UR20, R25 ;  /* 0x00000014a4197c23 */ /* 0x000fca0008000019 */
[----:B------:R-:W-:-:S05]  /*8d80*/  F2FP.SATFINITE.E4M3.F32.PACK_AB_MERGE_C R25, RZ, R25, RZ ;  /* 0x00000019ff19723e */ /* 0x000fca00048070ff */
[----:B------:R0:W-:Y:S01]  /*8d90*/  @!P2 STG.E.U8 desc[UR14][R26.64+0x78], R25 ;  /* 0x000078191a00a986 */ /* 0x0001e2000c10110e */
[----:B------:R-:W-:Y:S05]  /*8da0*/  @P1 BRA `(.L_x_166) ;  /* 0x0000000000041947 */ /* 0x000fea0003800000 */
[----:B------:R2:W5:Y:S02]  /*8db0*/  LDG.E.U8 R24, desc[UR14][R34.64+0x79] ;  /* 0x0000790e22187981 */ /* 0x000564000c1e1100 */
.L_x_166:
[----:B------:R-:W-:Y:S05]  /*8dc0*/  BSYNC B1 ;  /* 0x0000000000017941 */ /* 0x000fea0003800000 */
.L_x_165:
[----:B-----5:R-:W-:Y:S01]  /*8dd0*/  LOP3.LUT R24, R24, 0xff, RZ, 0xc0, !PT ;  /* 0x000000ff18187812 */ /* 0x020fe200078ec0ff */
[----:B------:R-:W-:Y:S01]  /*8de0*/  BSSY B1, `(.L_x_167) ;  /* 0x0000013000017945 */ /* 0x000fe20003800000 */
[----:B------:R-:W-:Y:S02]  /*8df0*/  IADD3 R33, P0, R43, 0x80, RZ ;  /* 0x000000802b217810 */ /* 0x000fe40007f1e0ff */
[----:B------:R-:W-:-:S03]  /*8e00*/  F2FP.F16.E4M3.UNPACK_B R24, R24 ;  /* 0x00000018ff18723e */ /* 0x000fc600020006ff */
[----:B0-----:R-:W-:Y:S01]  /*8e10*/  IMAD.X R25, RZ, RZ, R39, P0 ;  /* 0x000000ffff197224 */ /* 0x001fe200000e0627 */
[----:B------:R-:W-:Y:S01]  /*8e20*/  ISETP.GE.AND P0, PT, R42, 0x81, PT ;  /* 0x000000812a00780c */ /* 0x000fe20003f06270 */
[----:B------:R-:W-:Y:S02]  /*8e30*/  HADD2.F32 R24, -RZ, R24.H0_H0 ;  /* 0x20000018ff187230 */ /* 0x000fe40000004100 */
[----:B--234-:R-:W-:Y:S01]  /*8e40*/  IMAD R34, R25, UR6, RZ ;  /* 0x0000000619227c24 */ /* 0x01cfe2000f8e02ff */
        /* <DEDUP_REMOVED lines=12> */
.L_x_168:
[----:B------:R-:W-:Y:S05]  /*8f10*/  BSYNC B1 ;  /* 0x0000000000017941 */ /* 0x000fea0003800000 */
.L_x_167:
[----:B-----5:R-:W-:Y:S01]  /*8f20*/  LOP3.LUT R32, R32, 0xff, RZ, 0xc0, !PT ;  /* 0x000000ff20207812 */ /* 0x020fe200078ec0ff */
[----:B------:R-:W-:Y:S01]  /*8f30*/  BSSY B1, `(.L_x_169) ;  /* 0x000000b000017945 */ /* 0x000fe20003800000 */
[----:B------:R-:W-:Y:S02]  /*8f40*/  ISETP.LT.OR P2, PT, R41, 0x2, !P0 ;  /* 0x000000022900780c */ /* 0x000fe40004741670 */
[----:B------:R-:W-:Y:S02]  /*8f50*/  F2FP.F16.E4M3.UNPACK_B R32, R32 ;  /* 0x00000020ff20723e */ /* 0x000fe400020006ff */
[----:B0-----:R-:W-:-:S03]  /*8f60*/  PRMT R26, RZ, 0x7610, R26 ;  /* 0x00007610ff1a7816 */ /* 0x001fc6000000001a */
[----:B------:R-:W-:-:S05]  /*8f70*/  HADD2.F32 R32, -RZ, R32.H0_H0 ;  /* 0x20000020ff207230 */ /* 0x000fca0000004100 */
[----:B------:R-:W-:-:S04]  /*8f80*/  FMUL R27, R32, UR21 ;  /* 0x00000015201b7c20 */ /* 0x000fc80008400000 */
[----:B------:R-:W-:-:S05]  /*8f90*/  FFMA R27, R162, UR20, R27 ;  /* 0x00000014a21b7c23 */ /* 0x000fca000800001b */
[----:B------:R-:W-:-:S05]  /*8fa0*/  F2FP.SATFINITE.E4M3.F32.PACK_AB_MERGE_C R27, RZ, R27, RZ ;  /* 0x0000001bff1b723e */ /* 0x000fca00048070ff */
[----:B------:R0:W-:Y:S01]  /*8fb0*/  @!P3 STG.E.U8 desc[UR14][R28.64], R27 ;  /* 0x0000001b1c00b986 */ /* 0x0001e2000c10110e */
[----:B------:R-:W-:Y:S05]  /*8fc0*/  @P2 BRA `(.L_x_170) ;  /* 0x0000000000042947 */ /* 0x000fea0003800000 */
[----:B------:R3:W5:Y:S02]  /*8fd0*/  LDG.E.U8 R26, desc[UR14][R24.64+0x1] ;  /* 0x0000010e181a7981 */ /* 0x000764000c1e1100 */
.L_x_170:
[----:B------:R-:W-:Y:S05]  /*8fe0*/  BSYNC B1 ;  /* 0x0000000000017941 */ /* 0x000fea0003800000 */
.L_x_169:
[----:B-----5:R-:W-:Y:S01]  /*8ff0*/  LOP3.LUT R26, R26, 0xff, RZ, 0xc0, !PT ;  /* 0x000000ff1a1a7812 */ /* 0x020fe200078ec0ff */
[----:B------:R-:W-:Y:S01]  /*9000*/  BSSY B1, `(.L_x_171) ;  /* 0x0000013000017945 */ /* 0x000fe20003800000 */
[----:B------:R-:W-:Y:S02]  /*9010*/  IADD3 R43, P1, R43, 0x88, RZ ;  /* 0x000000882b2b7810 */ /* 0x000fe40007f3e0ff */
[----:B------:R-:W-:Y:S02]  /*9020*/  F2FP.F16.E4M3.UNPACK_B R26, R26 ;  /* 0x0000001aff1a723e */ /* 0x000fe400020006ff */
[----:B------:R-:W-:Y:S01]  /*9030*/  PRMT R32, RZ, 0x7610, R32 ;  /* 0x00007610ff207816 */ /* 0x000fe20000000020 */
[----:B------:R-:W-:Y:S01]  /*9040*/  IMAD.X R38, RZ, RZ, R39, P1 ;  /* 0x000000ffff267224 */ /* 0x000fe200008e0627 */
[----:B------:R-:W-:Y:S01]  /*9050*/  ISETP.GE.AND P1, PT, R42, 0x89, PT ;  /* 0x000000892a00780c */ /* 0x000fe20003f26270 */
[----:B------:R-:W-:Y:S02]  /*9060*/  HADD2.F32 R26, -RZ, R26.H0_H0 ;  /* 0x2000001aff1a7230 */ /* 0x000fe40000004100 */
[----:B------:R-:W-:Y:S01]  /*9070*/  IMAD R38, R38, UR6, RZ ;  /* 0x0000000626267c24 */ /* 0x000fe2000f8e02ff */
[----:B------:R-:W-:Y:S01]  /*9080*/  ISETP.LT.OR P5, PT, R41, 0x1, !P1 ;  /* 0x000000012900780c */ /* 0x000fe20004fa1670 */
[----:B------:R-:W-:-:S04]  /*9090*/  IMAD.WIDE.U32 R36, R43, UR6, R36 ;  /* 0x000000062b247c25 */ /* 0x000fc8000f8e0024 */
[----:B------:R-:W-:Y:S01]  /*90a0*/  FMUL R26, R26, UR21 ;  /* 0x000000151a1a7c20 */ /* 0x000fe20008400000 */
[----:B------:R-:W-:-:S03]  /*90b0*/  IMAD R43, R43, UR7, R38 ;  /* 0x000000072b2b7c24 */ /* 0x000fc6000f8e0226 */
[----:B------:R-:W-:Y:S01]  /*90c0*/  FFMA R161, R161, UR20, R26 ;  /* 0x00000014a1a17c23 */ /* 0x000fe2000800001a */
[----:B------:R-:W-:-:S04]  /*90d0*/  IADD3 R26, P3, R36, UR10, RZ ;  /* 0x0000000a241a7c10 */ /* 0x000fc8000ff7e0ff */
[----:B------:R-:W-:Y:S02]  /*90e0*/  F2FP.SATFINITE.E4M3.F32.PACK_AB_MERGE_C R161, RZ, R161, RZ ;  /* 0x000000a1ffa1723e */ /* 0x000fe400048070ff */
[----:B0-----:R-:W-:-:S03]  /*90f0*/  IADD3.X R27, R37, UR11, R43, P3, !PT ;  /* 0x0000000b251b7c10 */ /* 0x001fc60009ffe42b */
[----:B------:R0:W-:Y:S01]  /*9100*/  @!P2 STG.E.U8 desc[UR14][R28.64+0x1], R161 ;  /* 0x000001a11c00a986 */ /* 0x0001e2000c10110e */
[----:B------:R-:W-:Y:S05]  /*9110*/  @P5 BRA `(.L_x_172) ;  /* 0x0000000000045947 */ /* 0x000fea0003800000 */
[----:B------:R4:W5:Y:S02]  /*9120*/  LDG.E.U8 R32, desc[UR14][R26.64] ;  /* 0x0000000e1a207981 */ /* 0x000964000c1e1100 */
.L_x_172:
[----:B------:R-:W-:Y:S05]  /*9130*/  BSYNC B1 ;  /* 0x0000000000017941 */ /* 0x000fea0003800000 */
.L_x_171:
        /* <DEDUP_REMOVED lines=12> */
.L_x_174:
[----:B------:R-:W-:Y:S05]  /*9200*/  BSYNC B1 ;  /* 0x0000000000017941 */ /* 0x000fea0003800000 */
.L_x_173:
        /* <DEDUP_REMOVED lines=12> */
.L_x_176:
[----:B------:R-:W-:Y:S05]  /*92d0*/  BSYNC B1 ;  /* 0x0000000000017941 */ /* 0x000fea0003800000 */
.L_x_175:
        /* <DEDUP_REMOVED lines=12> */
.L_x_178:
[----:B------:R-:W-:Y:S05]  /*93a0*/  BSYNC B1 ;  /* 0x0000000000017941 */ /* 0x000fea0003800000 */
.L_x_177:
        /* <DEDUP_REMOVED lines=12> */
.L_x_180:
[----:B------:R-:W-:Y:S05]  /*9470*/  BSYNC B1 ;  /* 0x0000000000017941 */ /* 0x000fea0003800000 */
.L_x_179:
        /* <DEDUP_REMOVED lines=12> */
.L_x_182:
[----:B------:R-:W-:Y:S05]  /*9540*/  BSYNC B1 ;  /* 0x0000000000017941 */ /* 0x000fea0003800000 */
.L_x_181:
        /* <DEDUP_REMOVED lines=12> */
.L_x_184:
[----:B------:R-:W-:Y:S05]  /*9610*/  BSYNC B1 ;  /* 0x0000000000017941 */ /* 0x000fea0003800000 */
.L_x_183:
        /* <DEDUP_REMOVED lines=12> */
.L_x_186:
[----:B------:R-:W-:Y:S05]  /*96e0*/  BSYNC B1 ;  /* 0x0000000000017941 */ /* 0x000fea0003800000 */
.L_x_185:
        /* <DEDUP_REMOVED lines=12> */
.L_x_188:
[----:B------:R-:W-:Y:S05]  /*97b0*/  BSYNC B1 ;  /* 0x0000000000017941 */ /* 0x000fea0003800000 */
.L_x_187:
        /* <DEDUP_REMOVED lines=12> */
.L_x_190:
[----:B------:R-:W-:Y:S05]  /*9880*/  BSYNC B1 ;  /* 0x0000000000017941 */ /* 0x000fea0003800000 */
.L_x_189:
[----:B-----5:R-:W-:Y:S01]  /*9890*/  LOP3.LUT R32, R32, 0xff, RZ, 0xc0, !PT ;  /* 0x000000ff20207812 */ /* 0x020fe200078ec0ff */
[----:B------:R-:W-:Y:S01]  /*98a0*/  BSSY B1, `(.L_x_191) ;  /* 0x000000b000017945 */ /* 0x000fe20003800000 */
[----:B------:R-:W-:Y:S02]  /*98b0*/  ISETP.LT.OR P3, PT, R41, 0x19, !P0 ;  /* 0x000000192900780c */ /* 0x000fe40004761670 */
[----:B------:R-:W-:-:S05]  /*98c0*/  F2FP.F16.E4M3.UNPACK_B R32, R32 ;  /* 0x00000020ff20723e */ /* 0x000fca00020006ff */
[----:B------:R-:W-:-:S05]  /*98d0*/  HADD2.F32 R32, -RZ, R32.H0_H0 ;  /* 0x20000020ff207230 */ /* 0x000fca0000004100 */
[----:B------:R-:W-:-:S04]  /*98e0*/  FMUL R32, R32, UR21 ;  /* 0x0000001520207c20 */ /* 0x000fc80008400000 */
[----:B------:R-:W-:Y:S01]  /*98f0*/  FFMA R32, R23, UR20, R32 ;  /* 0x0000001417207c23 */ /* 0x000fe20008000020 */
[----:B------:R-:W-:-:S04]  /*9900*/  PRMT R23, RZ, 0x7610, R23 ;  /* 0x00007610ff177816 */ /* 0x000fc80000000017 */
[----:B0-----:R-:W-:-:S05]  /*9910*/  F2FP.SATFINITE.E4M3.F32.PACK_AB_MERGE_C R33, RZ, R32, RZ ;  /* 0x00000020ff21723e */ /* 0x001fca00048070ff */
[----:B------:R0:W-:Y:S01]  /*9920*/  @!P2 STG.E.U8 desc[UR14][R30.64+0x11], R33 ;  /* 0x000011211e00a986 */ /* 0x0001e2000c10110e */
[----:B------:R-:W-:Y:S05]  /*9930*/  @P3 BRA `(.L_x_192) ;  /* 0x0000000000043947 */ /* 0x000fea0003800000 */
[----:B------:R0:W5:Y:S02]  /*9940*/  LDG.E.U8 R23, desc[UR14][R24.64+0x18] ;  /* 0x0000180e18177981 */ /* 0x000164000c1e1100 */
.L_x_192:
[----:B------:R-:W-:Y:S05]  /*9950*/  BSYNC B1 ;  /* 0x0000000000017941 */ /* 0x000fea0003800000 */
.L_x_191:
        /* <DEDUP_REMOVED lines=8> */
[----:B------:R-:W-:-:S05]  /*99e0*/  F2FP.SATFINITE.E4M3.F32.PACK_AB_MERGE_C R23, RZ, R23, RZ ;  /* 0x00000017ff17723e */ /* 0x000fca00048070ff */
[----:B------:R0:W-:Y:S01]  /*99f0*/  @!P3 STG.E.U8 desc[UR14][R28.64+0x18], R23 ;  /* 0x000018171c00b986 */ /* 0x0001e2000c10110e */
[----:B------:R-:W-:Y:S05]  /*9a00*/  @P2 BRA `(.L_x_194) ;  /* 0x0000000000042947 */ /* 0x000fea0003800000 */
[----:B------:R0:W5:Y:S02]  /*9a10*/  LDG.E.U8 R22, desc[UR14][R24.64+0x19] ;  /* 0x0000190e18167981 */ /* 0x000164000c1e1100 */
.L_x_194:
[----:B------:R-:W-:Y:S05]  /*9a20*/  BSYNC B1 ;  /* 0x0000000000017941 */ /* 0x000fea0003800000 */
.L_x_193:
        /* <DEDUP_REMOVED lines=12> */
.L_x_196:
[----:B------:R-:W-:Y:S05]  /*9af0*/  BSYNC B1 ;  /* 0x0000000000017941 */ /* 0x000fea0003800000 */
.L_x_195:
        /* <DEDUP_REMOVED lines=12> */
.L_x_198:
[----:B------:R-:W-:Y:S05]  /*9bc0*/  BSYNC B1 ;  /* 0x0000000000017941 */ /* 0x000fea0003800000 */
.L_x_197:
        /* <DEDUP_REMOVED lines=12> */
.L_x_200:
[----:B------:R-:W-:Y:S05]  /*9c90*/  BSYNC B1 ;  /* 0x0000000000017941 */ /* 0x000fea0003800000 */
.L_x_199:
        /* <DEDUP_REMOVED lines=12> */
.L_x_202:
[----:B------:R-:W-:Y:S05]  /*9d60*/  BSYNC B1 ;  /* 0x0000000000017941 */ /* 0x000fea0003800000 */
.L_x_201:
        /* <DEDUP_REMOVED lines=12> */
.L_x_204:
[----:B------:R-:W-:Y:S05]  /*9e30*/  BSYNC B1 ;  /* 0x0000000000017941 */ /* 0x000fea0003800000 */
.L_x_203:
        /* <DEDUP_REMOVED lines=12> */
.L_x_206:
[----:B------:R-:W-:Y:S05]  /*9f00*/  BSYNC B1 ;  /* 0x0000000000017941 */ /* 0x000fea0003800000 */
.L_x_205:
        /* <DEDUP_REMOVED lines=12> */
.L_x_208:
[----:B------:R-:W-:Y:S05]  /*9fd0*/  BSYNC B1 ;  /* 0x0000000000017941 */ /* 0x000fea0003800000 */
.L_x_207:
        /* <DEDUP_REMOVED lines=12> */
.L_x_210:
[----:B------:R-:W-:Y:S05]  /*a0a0*/  BSYNC B1 ;  /* 0x0000000000017941 */ /* 0x000fea0003800000 */
.L_x_209:
        /* <DEDUP_REMOVED lines=12> */
.L_x_212:
[----:B------:R-:W-:Y:S05]  /*a170*/  BSYNC B1 ;  /* 0x0000000000017941 */ /* 0x000fea0003800000 */
.L_x_211:
        /* <DEDUP_REMOVED lines=12> */
.L_x_214:
[----:B------:R-:W-:Y:S05]  /*a240*/  BSYNC B1 ;  /* 0x0000000000017941 */ /* 0x000fea0003800000 */
.L_x_213:
        /* <DEDUP_REMOVED lines=12> */
.L_x_216:
[----:B------:R-:W-:Y:S05]  /*a310*/  BSYNC B1 ;  /* 0x0000000000017941 */ /* 0x000fea0003800000 */
.L_x_215:
        /* <DEDUP_REMOVED lines=12> */
.L_x_218:
[----:B------:R-:W-:Y:S05]  /*a3e0*/  BSYNC B1 ;  /* 0x0000000000017941 */ /* 0x000fea0003800000 */
.L_x_217:
        /* <DEDUP_REMOVED lines=12> */
.L_x_220:
[----:B------:R-:W-:Y:S05]  /*a4b0*/  BSYNC B1 ;  /* 0x0000000000017941 */ /* 0x000fea0003800000 */
.L_x_219:
        /* <DEDUP_REMOVED lines=12> */
.L_x_222:
[----:B------:R-:W-:Y:S05]  /*a580*/  BSYNC B1 ;  /* 0x0000000000017941 */ /* 0x000fea0003800000 */
.L_x_221:
        /* <DEDUP_REMOVED lines=12> */
.L_x_224:
[----:B------:R-:W-:Y:S05]  /*a650*/  BSYNC B1 ;  /* 0x0000000000017941 */ /* 0x000fea0003800000 */
.L_x_223:
        /* <DEDUP_REMOVED lines=12> */
.L_x_226:
[----:B------:R-:W-:Y:S05]  /*a720*/  BSYNC B1 ;  /* 0x0000000000017941 */ /* 0x000fea0003800000 */
.L_x_225:
        /* <DEDUP_REMOVED lines=12> */
.L_x_228:
[----:B------:R-:W-:Y:S05]  /*a7f0*/  BSYNC B1 ;  /* 0x0000000000017941 */ /* 0x000fea0003800000 */
.L_x_227:
        /* <DEDUP_REMOVED lines=12> */
.L_x_230:
[----:B------:R-:W-:Y:S05]  /*a8c0*/  BSYNC B1 ;  /* 0x0000000000017941 */ /* 0x000fea0003800000 */
.L_x_229:
        /* <DEDUP_REMOVED lines=12> */
.L_x_232:
[----:B------:R-:W-:Y:S05]  /*a990*/  BSYNC B1 ;  /* 0x0000000000017941 */ /* 0x000fea0003800000 */
.L_x_231:
        /* <DEDUP_REMOVED lines=12> */
.L_x_234:
[----:B------:R-:W-:Y:S05]  /*aa60*/  BSYNC B1 ;  /* 0x0000000000017941 */ /* 0x000fea0003800000 */
.L_x_233:
[----:B-----5:R-:W-:Y:S01]  /*aa70*/  LOP3.LUT R2, R2, 0xff, RZ, 0xc0, !PT ;  /* 0x000000ff02027812 */ /* 0x020fe200078ec0ff */
[----:B------:R-:W-:Y:S01]  /*aa80*/  BSSY B1, `(.L_x_235) ;  /* 0x000000b000017945 */ /* 0x000fe20003800000 */
[----:B------:R-:W-:Y:S02]  /*aa90*/  ISETP.LT.OR P3, PT, R41, 0x41, !P1 ;  /* 0x000000412900780c */ /* 0x000fe40004f61670 */
[----:B------:R-:W-:-:S05]  /*aaa0*/  F2FP.F16.E4M3.UNPACK_B R2, R2 ;  /* 0x00000002ff02723e */ /* 0x000fca00020006ff */
[----:B------:R-:W-:-:S05]  /*aab0*/  HADD2.F32 R2, -RZ, R2.H0_H0 ;  /* 0x20000002ff027230 */ /* 0x000fca0000004100 */
[----:B0-----:R-:W-:-:S04]  /*aac0*/  FMUL R3, R2, UR21 ;  /* 0x0000001502037c20 */ /* 0x001fc80008400000 */
[----:B------:R-:W-:Y:S01]  /*aad0*/  FFMA R3, R0, UR20, R3 ;  /* 0x0000001400037c23 */ /* 0x000fe20008000003 */
[----:B------:R-:W-:-:S04]  /*aae0*/  PRMT R0, RZ, 0x7610, R0 ;  /* 0x00007610ff007816 */ /* 0x000fc80000000000 */
[----:B------:R-:W-:-:S05]  /*aaf0*/  F2FP.SATFINITE.E4M3.F32.PACK_AB_MERGE_C R3, RZ, R3, RZ ;  /* 0x00000003ff03723e */ /* 0x000fca00048070ff */
[----:B------:R0:W-:Y:S01]  /*ab00*/  @!P2 STG.E.U8 desc[UR14][R28.64+0x41], R3 ;  /* 0x000041031c00a986 */ /* 0x0001e2000c10110e */
[----:B------:R-:W-:Y:S05]  /*ab10*/  @P3 BRA `(.L_x_236) ;  /* 0x0000000000043947 */ /* 0x000fea0003800000 */
[----:B------:R0:W5:Y:S02]  /*ab20*/  LDG.E.U8 R0, desc[UR14][R26.64+0x40] ;  /* 0x0000400e1a007981 */ /* 0x000164000c1e1100 */
.L_x_236:
[----:B------:R-:W-:Y:S05]  /*ab30*/  BSYNC B1 ;  /* 0x0000000000017941 */ /* 0x000fea0003800000 */
.L_x_235:
[----:B------:R-:W2:Y:S01]  /*ab40*/  LDL.LU R2, [R1] ;  /* 0x0000000001027983 */ /* 0x000ea20000300800 */
[----:B-----5:R-:W-:Y:S01]  /*ab50*/  LOP3.LUT R0, R0, 0xff, RZ, 0xc0, !PT ;  /* 0x000000ff00007812 */ /* 0x020fe200078ec0ff */
[----:B------:R-:W-:Y:S01]  /*ab60*/  BSSY B1, `(.L_x_237) ;  /* 0x000000b000017945 */ /* 0x000fe20003800000 */
[----:B------:R-:W-:Y:S02]  /*ab70*/  ISETP.LT.OR P2, PT, R41, 0x42, !P1 ;  /* 0x000000422900780c */ /* 0x000fe40004f41670 */
[----:B------:R-:W-:-:S05]  /*ab80*/  F2FP.F16.E4M3.UNPACK_B R0, R0 ;  /* 0x00000000ff00723e */ /* 0x000fca00020006ff */
[----:B------:R-:W-:-:S05]  /*ab90*/  HADD2.F32 R0, -RZ, R0.H0_H0 ;  /* 0x20000000ff007230 */ /* 0x000fca0000004100 */
[----:B------:R-:W-:-:S04]  /*aba0*/  FMUL R0, R0, UR21 ;  /* 0x0000001500007c20 */ /* 0x000fc80008400000 */
[----:B--2---:R-:W-:-:S05]  /*abb0*/  FFMA R0, R2, UR20, R0 ;  /* 0x0000001402007c23 */ /* 0x004fca0008000000 */
[----:B0-----:R-:W-:Y:S02]  /*abc0*/  F2FP.SATFINITE.E4M3.F32.PACK_AB_MERGE_C R3, RZ, R0, RZ ;  /* 0x00000000ff03723e */ /* 0x001fe400048070ff */
[----:B------:R-:W-:-:S03]  /*abd0*/  PRMT R0, RZ, 0x7610, R0 ;  /* 0x00007610ff007816 */ /* 0x000fc60000000000 */
[----:B------:R0:W-:Y:S01]  /*abe0*/  @!P3 STG.E.U8 desc[UR14][R30.64+0x40], R3 ;  /* 0x000040031e00b986 */ /* 0x0001e2000c10110e */
[----:B------:R-:W-:Y:S05]  /*abf0*/  @P2 BRA `(.L_x_238) ;  /* 0x0000000000042947 */ /* 0x000fea0003800000 */
[----:B------:R2:W5:Y:S02]  /*ac00*/  LDG.E.U8 R0, desc[UR14][R26.64+0x41] ;  /* 0x0000410e1a007981 */ /* 0x000564000c1e1100 */
.L_x_238:
[----:B------:R-:W-:Y:S05]  /*ac10*/  BSYNC B1 ;  /* 0x0000000000017941 */ /* 0x000fea0003800000 */
.L_x_237:
[----:B------:R-:W3:Y:S01]  /*ac20*/  LDL.LU R2, [R1+0x4] ;  /* 0x0000040001027983 */ /* 0x000ee20000300800 */
[----:B-----5:R-:W-:Y:S01]  /*ac30*/  LOP3.LUT R0, R0, 0xff, RZ, 0xc0, !PT ;  /* 0x000000ff00007812 */ /* 0x020fe200078ec0ff */
[----:B------:R-:W-:Y:S01]  /*ac40*/  BSSY B1, `(.L_x_239) ;  /* 0x000000b000017945 */ /* 0x000fe20003800000 */
[----:B------:R-:W-:Y:S02]  /*ac50*/  ISETP.LT.OR P3, PT, R41, 0x49, !P0 ;  /* 0x000000492900780c */ /* 0x000fe40004761670 */
[----:B------:R-:W-:-:S05]  /*ac60*/  F2FP.F16.E4M3.UNPACK_B R0, R0 ;  /* 0x00000000ff00723e */ /* 0x000fca00020006ff */
[----:B------:R-:W-:-:S05]  /*ac70*/  HADD2.F32 R0, -RZ, R0.H0_H0 ;  /* 0x20000000ff007230 */ /* 0x000fca0000004100 */
[----:B------:R-:W-:-:S04]  /*ac80*/  FMUL R0, R0, UR21 ;  /* 0x0000001500007c20 */ /* 0x000fc80008400000 */
[----:B---3--:R-:W-:-:S05]  /*ac90*/  FFMA R0, R2, UR20, R0 ;  /* 0x0000001402007c23 */ /* 0x008fca0008000000 */
[----:B0-----:R-:W-:Y:S02]  /*aca0*/  F2FP.SATFINITE.E4M3.F32.PACK_AB_MERGE_C R3, RZ, R0, RZ ;  /* 0x00000000ff03723e */ /* 0x001fe400048070ff */
[----:B------:R-:W-:-:S03]  /*acb0*/  PRMT R0, RZ, 0x7610, R0 ;  /* 0x00007610ff007816 */ /* 0x000fc60000000000 */
[----:B------:R0:W-:Y:S01]  /*acc0*/  @!P2 STG.E.U8 desc[UR14][R30.64+0x41], R3 ;  /* 0x000041031e00a986 */ /* 0x0001e2000c10110e */
[----:B------:R-:W-:Y:S05]  /*acd0*/  @P3 BRA `(.L_x_240) ;  /* 0x0000000000043947 */ /* 0x000fea0003800000 */
[----:B------:R3:W5:Y:S02]  /*ace0*/  LDG.E.U8 R0, desc[UR14][R24.64+0x48] ;  /* 0x0000480e18007981 */ /* 0x000764000c1e1100 */
.L_x_240:
[----:B------:R-:W-:Y:S05]  /*acf0*/  BSYNC B1 ;  /* 0x0000000000017941 */ /* 0x000fea0003800000 */
.L_x_239:
[----:B------:R-:W2:Y:S01]  /*ad00*/  LDL.LU R2, [R1+0x8] ;  /* 0x0000080001027983 */ /* 0x000ea20000300800 */
        /* <DEDUP_REMOVED lines=12> */
.L_x_242:
[----:B------:R-:W-:Y:S05]  /*add0*/  BSYNC B1 ;  /* 0x0000000000017941 */ /* 0x000fea0003800000 */
.L_x_241:
        /* <DEDUP_REMOVED lines=13> */
.L_x_244:
[----:B------:R-:W-:Y:S05]  /*aeb0*/  BSYNC B1 ;  /* 0x0000000000017941 */ /* 0x000fea0003800000 */
.L_x_243:
        /* <DEDUP_REMOVED lines=13> */
.L_x_246:
[----:B------:R-:W-:Y:S05]  /*af90*/  BSYNC B1 ;  /* 0x0000000000017941 */ /* 0x000fea0003800000 */
.L_x_245:
        /* <DEDUP_REMOVED lines=13> */
.L_x_248:
[----:B------:R-:W-:Y:S05]  /*b070*/  BSYNC B1 ;  /* 0x0000000000017941 */ /* 0x000fea0003800000 */
.L_x_247:
        /* <DEDUP_REMOVED lines=13> */
.L_x_250:
[----:B------:R-:W-:Y:S05]  /*b150*/  BSYNC B1 ;  /* 0x0000000000017941 */ /* 0x000fea0003800000 */
.L_x_249:
        /* <DEDUP_REMOVED lines=13> */
.L_x_252:
[----:B------:R-:W-:Y:S05]  /*b230*/  BSYNC B1 ;  /* 0x0000000000017941 */ /* 0x000fea0003800000 */
.L_x_251:
        /* <DEDUP_REMOVED lines=13> */
.L_x_254:
[----:B------:R-:W-:Y:S05]  /*b310*/  BSYNC B1 ;  /* 0x0000000000017941 */ /* 0x000fea0003800000 */
.L_x_253:
        /* <DEDUP_REMOVED lines=13> */
.L_x_256:
[----:B------:R-:W-:Y:S05]  /*b3f0*/  BSYNC B1 ;  /* 0x0000000000017941 */ /* 0x000fea0003800000 */
.L_x_255:
        /* <DEDUP_REMOVED lines=13> */
.L_x_258:
[----:B------:R-:W-:Y:S05]  /*b4d0*/  BSYNC B1 ;  /* 0x0000000000017941 */ /* 0x000fea0003800000 */
.L_x_257:
        /* <DEDUP_REMOVED lines=13> */
.L_x_260:
[----:B------:R-:W-:Y:S05]  /*b5b0*/  BSYNC B1 ;  /* 0x0000000000017941 */ /* 0x000fea0003800000 */
.L_x_259:
        /* <DEDUP_REMOVED lines=13> */
.L_x_262:
[----:B------:R-:W-:Y:S05]  /*b690*/  BSYNC B1 ;  /* 0x0000000000017941 */ /* 0x000fea0003800000 */
.L_x_261:
        /* <DEDUP_REMOVED lines=13> */
.L_x_264:
[----:B------:R-:W-:Y:S05]  /*b770*/  BSYNC B1 ;  /* 0x0000000000017941 */ /* 0x000fea0003800000 */
.L_x_263:
        /* <DEDUP_REMOVED lines=13> */
.L_x_266:
[----:B------:R-:W-:Y:S05]  /*b850*/  BSYNC B1 ;  /* 0x0000000000017941 */ /* 0x000fea0003800000 */
.L_x_265:
        /* <DEDUP_REMOVED lines=13> */
.L_x_268:
[----:B------:R-:W-:Y:S05]  /*b930*/  BSYNC B1 ;  /* 0x0000000000017941 */ /* 0x000fea0003800000 */
.L_x_267:
        /* <DEDUP_REMOVED lines=13> */
.L_x_270:
[----:B------:R-:W-:Y:S05]  /*ba10*/  BSYNC B1 ;  /* 0x0000000000017941 */ /* 0x000fea0003800000 */
.L_x_269:
        /* <DEDUP_REMOVED lines=13> */
.L_x_272:
[----:B------:R-:W-:Y:S05]  /*baf0*/  BSYNC B1 ;  /* 0x0000000000017941 */ /* 0x000fea0003800000 */
.L_x_271:
        /* <DEDUP_REMOVED lines=13> */
.L_x_274:
[----:B------:R-:W-:Y:S05]  /*bbd0*/  BSYNC B1 ;  /* 0x0000000000017941 */ /* 0x000fea0003800000 */
.L_x_273:
        /* <DEDUP_REMOVED lines=13> */
.L_x_276:
[----:B------:R-:W-:Y:S05]  /*bcb0*/  BSYNC B1 ;  /* 0x0000000000017941 */ /* 0x000fea0003800000 */
.L_x_275:
        /* <DEDUP_REMOVED lines=13> */
.L_x_278:
[----:B------:R-:W-:Y:S05]  /*bd90*/  BSYNC B1 ;  /* 0x0000000000017941 */ /* 0x000fea0003800000 */
.L_x_277:
        /* <DEDUP_REMOVED lines=13> */
.L_x_280:
[----:B------:R-:W-:Y:S05]  /*be70*/  BSYNC B1 ;  /* 0x0000000000017941 */ /* 0x000fea0003800000 */
.L_x_279:
        /* <DEDUP_REMOVED lines=13> */
.L_x_282:
[----:B------:R-:W-:Y:S05]  /*bf50*/  BSYNC B1 ;  /* 0x0000000000017941 */ /* 0x000fea0003800000 */
.L_x_281:
        /* <DEDUP_REMOVED lines=13> */
.L_x_284:
[----:B------:R-:W-:Y:S05]  /*c030*/  BSYNC B1 ;  /* 0x0000000000017941 */ /* 0x000fea0003800000 */
.L_x_283:
        /* <DEDUP_REMOVED lines=13> */
.L_x_286:
[----:B------:R-:W-:Y:S05]  /*c110*/  BSYNC B1 ;  /* 0x0000000000017941 */ /* 0x000fea0003800000 */
.L_x_285:
        /* <DEDUP_REMOVED lines=13> */
.L_x_288:
[----:B------:R-:W-:Y:S05]  /*c1f0*/  BSYNC B1 ;  /* 0x0000000000017941 */ /* 0x000fea0003800000 */
.L_x_287:
        /* <DEDUP_REMOVED lines=13> */
.L_x_290:
[----:B------:R-:W-:Y:S05]  /*c2d0*/  BSYNC B1 ;  /* 0x0000000000017941 */ /* 0x000fea0003800000 */
.L_x_289:
        /* <DEDUP_REMOVED lines=13> */
.L_x_292:
[----:B------:R-:W-:Y:S05]  /*c3b0*/  BSYNC B1 ;  /* 0x0000000000017941 */ /* 0x000fea0003800000 */
.L_x_291:
        /* <DEDUP_REMOVED lines=13> */
.L_x_294:
[----:B------:R-:W-:Y:S05]  /*c490*/  BSYNC B1 ;  /* 0x0000000000017941 */ /* 0x000fea0003800000 */
.L_x_293:
[----:B------:R-:W-:Y:S05]  /*c4a0*/  @P1 BRA `(.L_x_295) ;  /* 0x0000002000ac1947 */ /* 0x000fea0003800000 */
[----:B------:R-:W2:Y:S01]  /*c4b0*/  LDL.LU R2, [R1+0x74] ;  /* 0x0000740001027983 */ /* 0x000ea20000300800 */
[----:B-----5:R-:W-:-:S04]  /*c4c0*/  LOP3.LUT R0, R0, 0xff, RZ, 0xc0, !PT ;  /* 0x000000ff00007812 */ /* 0x020fc800078ec0ff */
[----:B------:R-:W-:-:S05]  /*c4d0*/  F2FP.F16.E4M3.UNPACK_B R0, R0 ;  /* 0x00000000ff00723e */ /* 0x000fca00020006ff */
[----:B------:R-:W-:-:S05]  /*c4e0*/  HADD2.F32 R0, -RZ, R0.H0_H0 ;  /* 0x20000000ff007230 */ /* 0x000fca0000004100 */
[----:B------:R-:W-:-:S04]  /*c4f0*/  FMUL R0, R0, UR21 ;  /* 0x0000001500007c20 */ /* 0x000fc80008400000 */
[----:B--2---:R-:W-:-:S05]  /*c500*/  FFMA R0, R2, UR20, R0 ;  /* 0x0000001402007c23 */ /* 0x004fca0008000000 */
[----:B0-----:R-:W-:-:S05]  /*c510*/  F2FP.SATFINITE.E4M3.F32.PACK_AB_MERGE_C R3, RZ, R0, RZ ;  /* 0x00000000ff03723e */ /* 0x001fca00048070ff */
[----:B------:R0:W-:Y:S01]  /*c520*/  STG.E.U8 desc[UR14][R30.64+0x79], R3 ;  /* 0x000079031e007986 */ /* 0x0001e2000c10110e */
[----:B------:R-:W-:Y:S05]  /*c530*/  BRA `(.L_x_295) ;  /* 0x0000002000887947 */ /* 0x000fea0003800000 */
.L_x_38:
[C---:B------:R-:W-:Y:S01]  /*c540*/  ISETP.GE.AND P3, PT, R42.reuse, 0x1, PT ;  /* 0x000000012a00780c */ /* 0x040fe20003f66270 */
[----:B------:R-:W2:Y:S01]  /*c550*/  LDL.LU R227, [R1+0x10] ;  /* 0x0000100001e37983 */ /* 0x000ea20000300800 */
[----:B------:R-:W-:Y:S01]  /*c560*/  ISETP.GE.AND P2, PT, R42, 0x9, PT ;  /* 0x000000092a00780c */ /* 0x000fe20003f46270 */
[----:B------:R-:W-:Y:S01]  /*c570*/  FMUL R225, R225, UR20 ;  /* 0x00000014e1e17c20 */ /* 0x000fe20008400000 */
[C---:B------:R-:W-:Y:S01]  /*c580*/  ISETP.LT.OR P0, PT, R41.reuse, 0x1, !P3 ;  /* 0x000000012900780c */ /* 0x040fe20005f01670 */
[----:B------:R-:W-:Y:S01]  /*c590*/  FMUL R226, R226, UR20 ;  /* 0x00000014e2e27c20 */ /* 0x000fe20008400000 */
[----:B------:R-:W-:Y:S01]  /*c5a0*/  ISETP.LT.OR P1, PT, R41, 0x2, !P3 ;  /* 0x000000022900780c */ /* 0x000fe20005f21670 */
[----:B------:R-:W-:Y:S01]  /*c5b0*/  FMUL R223, R223, UR20 ;  /* 0x00000014dfdf7c20 */ /* 0x000fe20008400000 */
[----:B------:R-:W-:Y:S01]  /*c5c0*/  ISETP.LT.OR P6, PT, R41, 0x2, !P2 ;  /* 0x000000022900780c */ /* 0x000fe200057c1670 */
[----:B------:R-:W-:Y:S01]  /*c5d0*/  FMUL R224, R224, UR20 ;  /* 0x00000014e0e07c20 */ /* 0x000fe20008400000 */
[----:B------:R-:W-:-:S02]  /*c5e0*/  F2FP.SATFINITE.E4M3.F32.PACK_AB_MERGE_C R33, RZ, R226, RZ ;  /* 0x000000e2ff21723e */ /* 0x000fc400048070ff */
[----:B------:R-:W-:Y:S01]  /*c5f0*/  F2FP.SATFINITE.E4M3.F32.PACK_AB_MERGE_C R225, RZ, R225, RZ ;  /* 0x000000e1ffe1723e */ /* 0x000fe200048070ff */
[----:B------:R-:W-:Y:S01]  /*c600*/  FMUL R222, R222, UR20 ;  /* 0x00000014dede7c20 */ /* 0x000fe20008400000 */
[----:B------:R-:W-:Y:S01]  /*c610*/  ISETP.LT.OR P5, PT, R41, 0x1, !P2 ;  /* 0x000000012900780c */ /* 0x000fe200057a1670 */
[----:B------:R-:W-:Y:S01]  /*c620*/  FMUL R221, R221, UR20 ;  /* 0x00000014dddd7c20 */ /* 0x000fe20008400000 */
[----:B------:R-:W-:Y:S01]  /*c630*/  F2FP.SATFINITE.E4M3.F32.PACK_AB_MERGE_C R223, RZ, R223, RZ ;  /* 0x000000dfffdf723e */ /* 0x000fe200048070ff */
[----:B------:R0:W-:Y:S01]  /*c640*/  @!P0 STG.E.U8 desc[UR14][R24.64], R33 ;  /* 0x0000002118008986 */ /* 0x0001e2000c10110e */
[----:B------:R-:W-:-:S03]  /*c650*/  ISETP.LT.OR P0, PT, R41, 0x9, !P3 ;  /* 0x000000092900780c */ /* 0x000fc60005f01670 */
[----:B------:R-:W-:Y:S01]  /*c660*/  @!P1 STG.E.U8 desc[UR14][R24.64+0x1], R225 ;  /* 0x000001e118009986 */ /* 0x000fe2000c10110e */
[----:B------:R-:W-:-:S03]  /*c670*/  ISETP.LT.OR P1, PT, R41, 0xa, !P3 ;  /* 0x0000000a2900780c */ /* 0x000fc60005f21670 */
[----:B------:R-:W-:Y:S01]  /*c680*/  @!P6 STG.E.U8 desc[UR14][R26.64+0x1], R223 ;  /* 0x000001df1a00e986 */ /* 0x000fe2000c10110e */
[----:B------:R-:W-:Y:S01]  /*c690*/  ISETP.LT.OR P6, PT, R41, 0xa, !P2 ;  /* 0x0000000a2900780c */ /* 0x000fe200057c1670 */
[----:B------:R-:W-:Y:S01]  /*c6a0*/  FMUL R219, R219, UR20 ;  /* 0x00000014dbdb7c20 */ /* 0x000fe20008400000 */
[----:B------:R-:W-:Y:S01]  /*c6b0*/  F2FP.SATFINITE.E4M3.F32.PACK_AB_MERGE_C R35, RZ, R224, RZ ;  /* 0x000000e0ff23723e */ /* 0x000fe200048070ff */
[----:B------:R-:W-:Y:S01]  /*c6c0*/  FMUL R220, R220, UR20 ;  /* 0x00000014dcdc7c20 */ /* 0x000fe20008400000 */
[----:B0-----:R-:W-:Y:S01]  /*c6d0*/  F2FP.SATFINITE.E4M3.F32.PACK_AB_MERGE_C R33, RZ, R222, RZ ;  /* 0x000000deff21723e */ /* 0x001fe200048070ff */
[----:B------:R-:W-:Y:S01]  /*c6e0*/  FMUL R218, R218, UR20 ;  /* 0x00000014dada7c20 */ /* 0x000fe20008400000 */
[----:B------:R-:W-:Y:S01]  /*c6f0*/  F2FP.SATFINITE.E4M3.F32.PACK_AB_MERGE_C R221, RZ, R221, RZ ;  /* 0x000000ddffdd723e */ /* 0x000fe200048070ff */
[----:B------:R0:W-:Y:S01]  /*c700*/  @!P5 STG.E.U8 desc[UR14][R26.64], R35 ;  /* 0x000000231a00d986 */ /* 0x0001e2000c10110e */
[C---:B------:R-:W-:Y:S02]  /*c710*/  ISETP.LT.OR P5, PT, R41.reuse, 0x9, !P2 ;  /* 0x000000092900780c */ /* 0x040fe400057a1670 */
        /* <DEDUP_REMOVED lines=8> */
[----:B0-----:R-:W-:Y:S01]  /*c7a0*/  F2FP.SATFINITE.E4M3.F32.PACK_AB_MERGE_C R35, RZ, R220, RZ ;  /* 0x000000dcff23723e */ /* 0x001fe200048070ff */
[----:B------:R-:W-:Y:S01]  /*c7b0*/  FMUL R215, R215, UR20 ;  /* 0x00000014d7d77c20 */ /* 0x000fe20008400000 */
[----:B------:R-:W4:Y:S01]  /*c7c0*/  LDL.LU R226, [R1+0xc] ;  /* 0x00000c0001e27983 */ /* 0x000f220000300800 */
[----:B---3--:R-:W-:Y:S02]  /*c7d0*/  F2FP.SATFINITE.E4M3.F32.PACK_AB_MERGE_C R33, RZ, R218, RZ ;  /* 0x000000daff21723e */ /* 0x008fe400048070ff */
[----:B------:R-:W-:Y:S01]  /*c7e0*/  F2FP.SATFINITE.E4M3.F32.PACK_AB_MERGE_C R217, RZ, R217, RZ ;  /* 0x000000d9ffd9723e */ /* 0x000fe200048070ff */
[----:B------:R0:W-:Y:S01]  /*c7f0*/  @!P5 STG.E.U8 desc[UR14][R26.64+0x8], R35 ;  /* 0x000008231a00d986 */ /* 0x0001e2000c10110e */
[----:B------:R-:W-:-:S02]  /*c800*/  ISETP.LT.OR P5, PT, R41, 0x11, !P2 ;  /* 0x000000112900780c */ /* 0x000fc400057a1670 */
[----:B------:R-:W-:Y:S01]  /*c810*/  F2FP.SATFINITE.E4M3.F32.PACK_AB_MERGE_C R215, RZ, R215, RZ ;  /* 0x000000d7ffd7723e */ /* 0x000fe200048070ff */
[----:B------:R-:W3:Y:S01]  /*c820*/  LDL.LU R224, [R1+0x8] ;  /* 0x0000080001e07983 */ /* 0x000ee20000300800 */
[----:B------:R-:W-:-:S03]  /*c830*/  FMUL R216, R216, UR20 ;  /* 0x00000014d8d87c20 */ /* 0x000fc60008400000 */
[----:B------:R-:W4:Y:S04]  /*c840*/  LDL.LU R225, [R1+0x4] ;  /* 0x0000040001e17983 */ /* 0x000f280000300800 */
[----:B------:R-:W3:Y:S01]  /*c850*/  LDL.LU R223, [R1] ;  /* 0x0000000001df7983 */ /* 0x000ee20000300800 */
[----:B0-----:R-:W-:Y:S01]  /*c860*/  F2FP.SATFINITE.E4M3.F32.PACK_AB_MERGE_C R35, RZ, R216, RZ ;  /* 0x000000d8ff23723e */ /* 0x001fe200048070ff */
[----:B------:R-:W-:Y:S01]  /*c870*/  FMUL R214, R214, UR20 ;  /* 0x00000014d6d67c20 */ /* 0x000fe20008400000 */
[----:B------:R-:W-:Y:S01]  /*c880*/  FMUL R213, R213, UR20 ;  /* 0x00000014d5d57c20 */ /* 0x000fe20008400000 */
[----:B------:R0:W-:Y:S01]  /*c890*/  @!P0 STG.E.U8 desc[UR14][R24.64+0x10], R33 ;  /* 0x0000102118008986 */ /* 0x0001e2000c10110e */
[----:B------:R-:W-:Y:S01]  /*c8a0*/  ISETP.LT.OR P0, PT, R41, 0x19, !P3 ;  /* 0x000000192900780c */ /* 0x000fe20005f01670 */
[----:B------:R-:W-:Y:S01]  /*c8b0*/  FMUL R211, R211, UR20 ;  /* 0x00000014d3d37c20 */ /* 0x000fe20008400000 */
[----:B------:R-:W-:Y:S01]  /*c8c0*/  FMUL R212, R212, UR20 ;  /* 0x00000014d4d47c20 */ /* 0x000fe20008400000 */
[----:B------:R-:W-:Y:S01]  /*c8d0*/  @!P1 STG.E.U8 desc[UR14][R24.64+0x11], R217 ;  /* 0x000011d918009986 */ /* 0x000fe2000c10110e */
[C---:B------:R-:W-:Y:S01]  /*c8e0*/  ISETP.LT.OR P1, PT, R41.reuse, 0x1a, !P3 ;  /* 0x0000001a2900780c */ /* 0x040fe20005f21670 */
[----:B------:R-:W-:Y:S01]  /*c8f0*/  FMUL R210, R210, UR20 ;  /* 0x00000014d2d27c20 */ /* 0x000fe20008400000 */
[----:B------:R-:W-:Y:S01]  /*c900*/  F2FP.SATFINITE.E4M3.F32.PACK_AB_MERGE_C R213, RZ, R213, RZ ;  /* 0x000000d5ffd5723e */ /* 0x000fe200048070ff */
[----:B------:R-:W-:Y:S01]  /*c910*/  @!P6 STG.E.U8 desc[UR14][R26.64+0x11], R215 ;  /* 0x000011d71a00e986 */ /* 0x000fe2000c10110e */
[----:B------:R-:W-:Y:S01]  /*c920*/  ISETP.LT.OR P6, PT, R41, 0x1a, !P2 ;  /* 0x0000001a2900780c */ /* 0x000fe200057c1670 */
[----:B------:R-:W-:Y:S01]  /*c930*/  FMUL R209, R209, UR20 ;  /* 0x00000014d1d17c20 */ /* 0x000fe20008400000 */
[----:B------:R-:W-:Y:S01]  /*c940*/  F2FP.SATFINITE.E4M3.F32.PACK_AB_MERGE_C R211, RZ, R211, RZ ;  /* 0x000000d3ffd3723e */ /* 0x000fe200048070ff */
[----:B------:R1:W-:Y:S01]  /*c950*/  @!P5 STG.E.U8 desc[UR14][R26.64+0x10], R35 ;  /* 0x000010231a00d986 */ /* 0x0003e2000c10110e */
[----:B0-----:R-:W-:Y:S01]  /*c960*/  F2FP.SATFINITE.E4M3.F32.PACK_AB_MERGE_C R33, RZ, R214, RZ ;  /* 0x000000d6ff21723e */ /* 0x001fe200048070ff */
[----:B------:R-:W-:Y:S01]  /*c970*/  FMUL R207, R207, UR20 ;  /* 0x00000014cfcf7c20 */ /* 0x000fe20008400000 */
[C---:B------:R-:W-:Y:S01]  /*c980*/  ISETP.LT.OR P5, PT, R41.reuse, 0x19, !P2 ;  /* 0x000000192900780c */ /* 0x040fe200057a1670 */
[----:B------:R-:W-:Y:S01]  /*c990*/  FMUL R208, R208, UR20 ;  /* 0x00000014d0d07c20 */ /* 0x000fe20008400000 */
[----:B------:R-:W-:Y:S01]  /*c9a0*/  F2FP.SATFINITE.E4M3.F32.PACK_AB_MERGE_C R209, RZ, R209, RZ ;  /* 0x000000d1ffd1723e */ /* 0x000fe200048070ff */
[----:B------:R0:W-:Y:S01]  /*c9b0*/  @!P0 STG.E.U8 desc[UR14][R24.64+0x18], R33 ;  /* 0x0000182118008986 */ /* 0x0001e2000c10110e */
[C---:B------:R-:W-:Y:S01]  /*c9c0*/  ISETP.LT.OR P0, PT, R41.reuse, 0x21, !P3 ;  /* 0x000000212900780c */ /* 0x040fe20005f01670 */
[----:B------:R-:W-:Y:S01]  /*c9d0*/  FMUL R206, R206, UR20 ;  /* 0x00000014cece7c20 */ /* 0x000fe20008400000 */
[----:B------:R-:W-:Y:S01]  /*c9e0*/  F2FP.SATFINITE.E4M3.F32.PACK_AB_MERGE_C R207, RZ, R207, RZ ;  /* 0x000000cfffcf723e */ /* 0x000fe200048070ff */
[----:B------:R-:W-:Y:S01]  /*c9f0*/  @!P1 STG.E.U8 desc[UR14][R24.64+0x19], R213 ;  /* 0x000019d518009986 */ /* 0x000fe2000c10110e */
[----:B------:R-:W-:Y:S01]  /*ca00*/  ISETP.LT.OR P1, PT, R41, 0x22, !P3 ;  /* 0x000000222900780c */ /* 0x000fe20005f21670 */
[----:B------:R-:W-:Y:S01]  /*ca10*/  FMUL R205, R205, UR20 ;  /* 0x00000014cdcd7c20 */ /* 0x000fe20008400000 */
[----:B-1----:R-:W-:Y:S01]  /*ca20*/  F2FP.SATFINITE.E4M3.F32.PACK_AB_MERGE_C R35, RZ, R212, RZ ;  /* 0x000000d4ff23723e */ /* 0x002fe200048070ff */
        /* <DEDUP_REMOVED lines=11> */
[----:B------:R-:W-:Y:S01]  /*cae0*/  ISETP.LT.OR P0, PT, R41, 0x29, !P3 ;  /* 0x000000292900780c */ /* 0x000fe20005f01670 */
[----:B------:R-:W-:Y:S01]  /*caf0*/  FMUL R201, R201, UR20 ;  /* 0x00000014c9c97c20 */ /* 0x000fe20008400000 */
[----:B------:R-:W-:Y:S01]  /*cb00*/  FMUL R199, R199, UR20 ;  /* 0x00000014c7c77c20 */ /* 0x000fe20008400000 */
[----:B------:R-:W-:Y:S01]  /*cb10*/  @!P1 STG.E.U8 desc[UR14][R24.64+0x21], R209 ;  /* 0x000021d118009986 */ /* 0x000fe2000c10110e */
[C---:B------:R-:W-:Y:S01]  /*cb20*/  ISETP.LT.OR P1, PT, R41.reuse, 0x2a, !P3 ;  /* 0x0000002a2900780c */ /* 0x040fe20005f21670 */
        /* <DEDUP_REMOVED lines=9> */
[----:B------:R-:W-:Y:S01]  /*cbc0*/  ISETP.LT.OR P5, PT, R41, 0x29, !P2 ;  /* 0x000000292900780c */ /* 0x000fe200057a1670 */
[----:B------:R-:W-:Y:S01]  /*cbd0*/  FMUL R195, R195, UR20 ;  /* 0x00000014c3c37c20 */ /* 0x000fe20008400000 */
[----:B------:R-:W-:Y:S01]  /*cbe0*/  F2FP.SATFINITE.E4M3.F32.PACK_AB_MERGE_C R199, RZ, R199, RZ ;  /* 0x000000c7ffc7723e */ /* 0x000fe200048070ff */
[----:B------:R0:W-:Y:S01]  /*cbf0*/  @!P0 STG.E.U8 desc[UR14][R24.64+0x28], R33 ;  /* 0x0000282118008986 */ /* 0x0001e2000c10110e */
[C---:B------:R-:W-:Y:S01]  /*cc00*/  ISETP.LT.OR P0, PT, R41.reuse, 0x31, !P3 ;  /* 0x000000312900780c */ /* 0x040fe20005f01670 */
[----:B------:R-:W-:Y:S01]  /*cc10*/  FMUL R196, R196, UR20 ;  /* 0x00000014c4c47c20 */ /* 0x000fe20008400000 */
[----:B------:R-:W-:Y:S01]  /*cc20*/  F2FP.SATFINITE.E4M3.F32.PACK_AB_MERGE_C R197, RZ, R197, RZ ;  /* 0x000000c5ffc5723e */ /* 0x000fe200048070ff */
        /* <DEDUP_REMOVED lines=59> */
[C---:B------:R-:W-:Y:S01]  /*cfe0*/  ISETP.LT.OR P6, PT, R41.reuse, 0x4a, !P2 ;  /* 0x0000004a2900780c */ /* 0x040fe200057c1670 */
        /* <DEDUP_REMOVED lines=57> */
[----:B------:R-:W-:Y:S01]  /*d380*/  ISETP.LT.OR P5, PT, R41, 0x61, !P3 ;  /* 0x000000612900780c */ /* 0x000fe20005fa1670 */
[----:B------:R-:W-:Y:S01]  /*d390*/  FMUL R161, R161, UR20 ;  /* 0x00000014a1a17c20 */ /* 0x000fe20008400000 */
[----:B0-----:R-:W-:Y:S01]  /*d3a0*/  F2FP.SATFINITE.E4M3.F32.PACK_AB_MERGE_C R33, RZ, R178, RZ ;  /* 0x000000b2ff21723e */ /* 0x001fe200048070ff */
[----:B------:R-:W-:Y:S01]  /*d3b0*/  FMUL R160, R160, UR20 ;  /* 0x00000014a0a07c20 */ /* 0x000fe20008400000 */
[----:B------:R-:W-:Y:S01]  /*d3c0*/  FMUL R159, R159, UR20 ;  /* 0x000000149f9f7c20 */ /* 0x000fe20008400000 */
[----:B------:R-:W-:Y:S01]  /*d3d0*/  FMUL R157, R157, UR20 ;  /* 0x000000149d9d7c20 */ /* 0x000fe20008400000 */
[----:B------:R-:W-:Y:S01]  /*d3e0*/  F2FP.SATFINITE.E4M3.F32.PACK_AB_MERGE_C R161, RZ, R161, RZ ;  /* 0x000000a1ffa1723e */ /* 0x000fe200048070ff */
[----:B------:R-:W-:Y:S01]  /*d3f0*/  FMUL R158, R158, UR20 ;  /* 0x000000149e9e7c20 */ /* 0x000fe20008400000 */
[----:B------:R-:W-:Y:S01]  /*d400*/  FMUL R156, R156, UR20 ;  /* 0x000000149c9c7c20 */ /* 0x000fe20008400000 */
[----:B------:R-:W-:Y:S01]  /*d410*/  @!P6 STG.E.U8 desc[UR14][R24.64+0x61], R177 ;  /* 0x000061b11800e986 */ /* 0x000fe2000c10110e */
[----:B------:R-:W-:Y:S01]  /*d420*/  ISETP.LT.OR P6, PT, R41, 0x69, !P3 ;  /* 0x000000692900780c */ /* 0x000fe20005fc1670 */
[----:B------:R-:W-:Y:S01]  /*d430*/  FMUL R155, R155, UR20 ;  /* 0x000000149b9b7c20 */ /* 0x000fe20008400000 */
[----:B-1----:R-:W-:Y:S01]  /*d440*/  F2FP.SATFINITE.E4M3.F32.PACK_AB_MERGE_C R35, RZ, R176, RZ ;  /* 0x000000b0ff23723e */ /* 0x002fe200048070ff */
[----:B------:R0:W-:Y:S01]  /*d450*/  @!P5 STG.E.U8 desc[UR14][R24.64+0x60], R33 ;  /* 0x000060211800d986 */ /* 0x0001e2000c10110e */
        /* <DEDUP_REMOVED lines=16> */
[----:B-1----:R-:W-:Y:S01]  /*d560*/  F2FP.SATFINITE.E4M3.F32.PACK_AB_MERGE_C R35, RZ, R170, RZ ;  /* 0x000000aaff23723e */ /* 0x002fe200048070ff */
[----:B------:R-:W-:Y:S01]  /*d570*/  @!P0 STG.E.U8 desc[UR14][R24.64+0x69], R173 ;  /* 0x000069ad18008986 */ /* 0x000fe2000c10110e */
        /* <DEDUP_REMOVED lines=12> */
[----:B------:R-:W-:Y:S01]  /*d640*/  ISETP.LT.OR P6, PT, R41, 0x79, !P3 ;  /* 0x000000792900780c */ /* 0x000fe20005fc1670 */
[----:B------:R-:W-:Y:S01]  /*d650*/  FMUL R17, R17, UR20 ;  /* 0x0000001411117c20 */ /* 0x000fe20008400000 */
[----:B------:R-:W-:Y:S01]  /*d660*/  ISETP.LT.OR P3, PT, R41, 0x7a, !P3 ;  /* 0x0000007a2900780c */ /* 0x000fe20005f61670 */
[----:B------:R-:W-:Y:S01]  /*d670*/  @!P0 STG.E.U8 desc[UR14][R24.64+0x71], R169 ;  /* 0x000071a918008986 */ /* 0x000fe2000c10110e */
[----:B0-----:R-:W-:Y:S01]  /*d680*/  F2FP.SATFINITE.E4M3.F32.PACK_AB_MERGE_C R33, RZ, R168, RZ ;  /* 0x000000a8ff21723e */ /* 0x001fe200048070ff */
[----:B------:R-:W-:Y:S01]  /*d690*/  FMUL R18, R18, UR20 ;  /* 0x0000001412127c20 */ /* 0x000fe20008400000 */
[----:B------:R-:W-:Y:S01]  /*d6a0*/  ISETP.GE.AND P0, PT, R42, 0x89, PT ;  /* 0x000000892a00780c */ /* 0x000fe20003f06270 */
[----:B------:R-:W-:Y:S01]  /*d6b0*/  FMUL R16, R16, UR20 ;  /* 0x0000001410107c20 */ /* 0x000fe20008400000 */
[----:B------:R-:W-:Y:S01]  /*d6c0*/  F2FP.SATFINITE.E4M3.F32.PACK_AB_MERGE_C R21, RZ, R21, RZ ;  /* 0x00000015ff15723e */ /* 0x000fe200048070ff */
[----:B------:R0:W-:Y:S01]  /*d6d0*/  @!P1 STG.E.U8 desc[UR14][R26.64+0x70], R33 ;  /* 0x000070211a009986 */ /* 0x0001e2000c10110e */
[----:B------:R-:W-:Y:S01]  /*d6e0*/  ISETP.GE.AND P1, PT, R42, 0x81, PT ;  /* 0x000000812a00780c */ /* 0x000fe20003f26270 */
[----:B------:R-:W-:Y:S01]  /*d6f0*/  FMUL R15, R15, UR20 ;  /* 0x000000140f0f7c20 */ /* 0x000fe20008400000 */
[----:B-1----:R-:W-:Y:S01]  /*d700*/  F2FP.SATFINITE.E4M3.F32.PACK_AB_MERGE_C R35, RZ, R166, RZ ;  /* 0x000000a6ff23723e */ /* 0x002fe200048070ff */
[----:B------:R-:W-:Y:S01]  /*d710*/  @!P5 STG.E.U8 desc[UR14][R26.64+0x71], R167 ;  /* 0x000071a71a00d986 */ /* 0x000fe2000c10110e */
[----:B------:R-:W-:Y:S01]  /*d720*/  ISETP.LT.OR P5, PT, R41, 0x79, !P2 ;  /* 0x000000792900780c */ /* 0x000fe200057a1670 */
[----:B------:R-:W-:Y:S01]  /*d730*/  FMUL R13, R13, UR20 ;  /* 0x000000140d0d7c20 */ /* 0x000fe20008400000 */
[C---:B------:R-:W-:Y:S01]  /*d740*/  ISETP.LT.OR P2, PT, R41.reuse, 0x7a, !P2 ;  /* 0x0000007a2900780c */ /* 0x040fe20005741670 */
        /* <DEDUP_REMOVED lines=9> */
[----:B------:R-:W-:Y:S01]  /*d7e0*/  F2FP.SATFINITE.E4M3.F32.PACK_AB_MERGE_C R17, RZ, R17, RZ ;  /* 0x00000011ff11723e */ /* 0x000fe200048070ff */
[----:B------:R-:W-:Y:S01]  /*d7f0*/  @!P5 STG.E.U8 desc[UR14][R26.64+0x78], R37 ;  /* 0x000078251a00d986 */ /* 0x000fe2000c10110e */
[----:B------:R-:W-:Y:S01]  /*d800*/  ISETP.LT.OR P5, PT, R41, 0x1, !P0 ;  /* 0x000000012900780c */ /* 0x000fe200047a1670 */
[----:B------:R-:W-:Y:S01]  /*d810*/  FMUL R9, R9, UR20 ;  /* 0x0000001409097c20 */ /* 0x000fe20008400000 */
[----:B------:R-:W-:Y:S01]  /*d820*/  F2FP.SATFINITE.E4M3.F32.PACK_AB_MERGE_C R15, RZ, R15, RZ ;  /* 0x0000000fff0f723e */ /* 0x000fe200048070ff */
[----:B------:R0:W-:Y:S01]  /*d830*/  @!P2 STG.E.U8 desc[UR14][R26.64+0x79], R163 ;  /* 0x000079a31a00a986 */ /* 0x0001e2000c10110e */
[C---:B------:R-:W-:Y:S01]  /*d840*/  ISETP.LT.OR P2, PT, R41.reuse, 0xa, !P1 ;  /* 0x0000000a2900780c */ /* 0x040fe20004f41670 */
        /* <DEDUP_REMOVED lines=9> */
[----:B------:R-:W-:Y:S01]  /*d8e0*/  F2FP.SATFINITE.E4M3.F32.PACK_AB_MERGE_C R11, RZ, R11, RZ ;  /* 0x0000000bff0b723e */ /* 0x000fe200048070ff */
[----:B------:R2:W-:Y:S01]  /*d8f0*/  @!P5 STG.E.U8 desc[UR14][R30.64], R33 ;  /* 0x000000211e00d986 */ /* 0x0005e2000c10110e */
[----:B------:R-:W-:Y:S01]  /*d900*/  ISETP.LT.OR P5, PT, R41, 0x9, !P0 ;  /* 0x000000092900780c */ /* 0x000fe200047a1670 */
[----:B------:R-:W-:Y:S01]  /*d910*/  FMUL R5, R5, UR20 ;  /* 0x0000001405057c20 */ /* 0x000fe20008400000 */
[----:B0-----:R-:W-:Y:S01]  /*d920*/  F2FP.SATFINITE.E4M3.F32.PACK_AB_MERGE_C R27, RZ, R156, RZ ;  /* 0x0000009cff1b723e */ /* 0x001fe200048070ff */
[----:B-----5:R-:W-:Y:S01]  /*d930*/  FMUL R0, R0, UR20 ;  /* 0x0000001400007c20 */ /* 0x020fe20008400000 */
[----:B------:R-:W-:Y:S01]  /*d940*/  F2FP.SATFINITE.E4M3.F32.PACK_AB_MERGE_C R9, RZ, R9, RZ ;  /* 0x00000009ff09723e */ /* 0x000fe200048070ff */
[----:B------:R-:W-:Y:S01]  /*d950*/  FMUL R6, R6, UR20 ;  /* 0x0000001406067c20 */ /* 0x000fe20008400000 */
[----:B------:R-:W-:Y:S01]  /*d960*/  F2FP.SATFINITE.E4M3.F32.PACK_AB_MERGE_C R7, RZ, R7, RZ ;  /* 0x00000007ff07723e */ /* 0x000fe200048070ff */
[----:B------:R-:W4:Y:S01]  /*d970*/  LDL.LU R221, [R1+0x14] ;  /* 0x0000140001dd7983 */ /* 0x000f220000300800 */
[----:B-1----:R-:W-:Y:S01]  /*d980*/  F2FP.SATFINITE.E4M3.F32.PACK_AB_MERGE_C R25, RZ, R158, RZ ;  /* 0x0000009eff19723e */ /* 0x002fe200048070ff */
[----:B------:R-:W-:Y:S01]  /*d990*/  FMUL R2, R2, UR20 ;  /* 0x0000001402027c20 */ /* 0x000fe20008400000 */
[----:B------:R-:W-:Y:S01]  /*d9a0*/  F2FP.SATFINITE.E4M3.F32.PACK_AB_MERGE_C R5, RZ, R5, RZ ;  /* 0x00000005ff05723e */ /* 0x000fe200048070ff */
[----:B------:R-:W-:Y:S01]  /*d9b0*/  @!P6 STG.E.U8 desc[UR14][R30.64+0x1], R159 ;  /* 0x0000019f1e00e986 */ /* 0x000fe2000c10110e */
[----:B------:R-:W-:Y:S01]  /*d9c0*/  ISETP.LT.OR P6, PT, R41, 0xa, !P0 ;  /* 0x0000000a2900780c */ /* 0x000fe200047c1670 */
[----:B------:R-:W-:Y:S01]  /*d9d0*/  FMUL R3, R3, UR20 ;  /* 0x0000001403037c20 */ /* 0x000fe20008400000 */
[----:B--2---:R-:W-:Y:S01]  /*d9e0*/  F2FP.SATFINITE.E4M3.F32.PACK_AB_MERGE_C R33, RZ, R152, RZ ;  /* 0x00000098ff21723e */ /* 0x004fe200048070ff */
[----:B------:R-:W-:Y:S01]  /*d9f0*/  @!P2 STG.E.U8 desc[UR14][R28.64+0x9], R157 ;  /* 0x0000099d1c00a986 */ /* 0x000fe2000c10110e */
[----:B------:R-:W-:Y:S01]  /*da00*/  ISETP.LT.OR P2, PT, R41, 0x12, !P1 ;  /* 0x000000122900780c */ /* 0x000fe20004f41670 */
[----:B------:R-:W-:-:S02]  /*da10*/  FMUL R4, R4, UR20 ;  /* 0x0000001404047c20 */ /* 0x000fc40008400000 */
[----:B------:R0:W-:Y:S01]  /*da20*/  @!P3 STG.E.U8 desc[UR14][R28.64+0x8], R25 ;  /* 0x000008191c00b986 */ /* 0x0001e2000c10110e */
[----:B------:R-:W-:-:S03]  /*da30*/  ISETP.LT.OR P3, PT, R41, 0x11, !P1 ;  /* 0x000000112900780c */ /* 0x000fc60004f61670 */
[----:B------:R1:W-:Y:S01]  /*da40*/  @!P5 STG.E.U8 desc[UR14][R30.64+0x8], R27 ;  /* 0x0000081b1e00d986 */ /* 0x0003e2000c10110e */
[----:B------:R-:W-:-:S03]  /*da50*/  ISETP.LT.OR P5, PT, R41, 0x11, !P0 ;  /* 0x000000112900780c */ /* 0x000fc600047a1670 */
[----:B------:R-:W-:Y:S01]  /*da60*/  @!P6 STG.E.U8 desc[UR14][R30.64+0x9], R155 ;  /* 0x0000099b1e00e986 */ /* 0x000fe2000c10110e */
[----:B------:R-:W-:-:S03]  /*da70*/  ISETP.LT.OR P6, PT, R41, 0x12, !P0 ;  /* 0x000000122900780c */ /* 0x000fc600047c1670 */
[----:B------:R-:W-:Y:S01]  /*da80*/  @!P2 STG.E.U8 desc[UR14][R28.64+0x11], R153 ;  /* 0x000011991c00a986 */ /* 0x000fe2000c10110e */
[----:B------:R-:W-:Y:S02]  /*da90*/  ISETP.LT.OR P2, PT, R41, 0x1a, !P1 ;  /* 0x0000001a2900780c */ /* 0x000fe40004f41670 */
[----:B0-----:R-:W-:Y:S01]  /*daa0*/  F2FP.SATFINITE.E4M3.F32.PACK_AB_MERGE_C R25, RZ, R154, RZ ;  /* 0x0000009aff19723e */ /* 0x001fe200048070ff */
[----:B------:R-:W2:Y:S01]  /*dab0*/  LDL.LU R220, [R1+0x18] ;  /* 0x0000180001dc7983 */ /* 0x000ea20000300800 */
[----:B-1----:R-:W-:-:S03]  /*dac0*/  F2FP.SATFINITE.E4M3.F32.PACK_AB_MERGE_C R27, RZ, R20, RZ ;  /* 0x00000014ff1b723e */ /* 0x002fc600048070ff */
[----:B------:R0:W-:Y:S01]  /*dad0*/  @!P3 STG.E.U8 desc[UR14][R28.64+0x10], R25 ;  /* 0x000010191c00b986 */ /* 0x0001e2000c10110e */
[----:B------:R-:W-:-:S03]  /*dae0*/  ISETP.LT.OR P3, PT, R41, 0x19, !P1 ;  /* 0x000000192900780c */ /* 0x000fc60004f61670 */
[----:B------:R-:W-:Y:S01]  /*daf0*/  @!P5 STG.E.U8 desc[UR14][R30.64+0x10], R33 ;  /* 0x000010211e00d986 */ /* 0x000fe2000c10110e */
[----:B------:R-:W-:-:S03]  /*db00*/  ISETP.LT.OR P5, PT, R41, 0x19, !P0 ;  /* 0x000000192900780c */ /* 0x000fc600047a1670 */
[----:B------:R1:W-:Y:S01]  /*db10*/  @!P6 STG.E.U8 desc[UR14][R30.64+0x11], R23 ;  /* 0x000011171e00e986 */ /* 0x0003e2000c10110e */
[----:B------:R-:W-:-:S03]  /*db20*/  ISETP.LT.OR P6, PT, R41, 0x1a, !P0 ;  /* 0x0000001a2900780c */ /* 0x000fc600047c1670 */
[----:B------:R3:W-:Y:S01]  /*db30*/  @!P2 STG.E.U8 desc[UR14][R28.64+0x19], R21 ;  /* 0x000019151c00a986 */ /* 0x0007e2000c10110e */
[C---:B------:R-:W-:Y:S02]  /*db40*/  ISETP.LT.OR P2, PT, R41.reuse, 0x22, !P1 ;  /* 0x000000222900780c */ /* 0x040fe40004f41670 */
[----:B0-----:R-:W-:Y:S01]  /*db50*/  F2FP.SATFINITE.E4M3.F32.PACK_AB_MERGE_C R25, RZ, R22, RZ ;  /* 0x00000016ff19723e */ /* 0x001fe200048070ff */
[----:B------:R-:W2:Y:S04]  /*db60*/  LDL.LU R222, [R1+0x1c] ;  /* 0x00001c0001de7983 */ /* 0x000ea80000300800 */
[----:B------:R-:W-:Y:S01]  /*db70*/  @!P3 STG.E.U8 desc[UR14][R28.64+0x18], R25 ;  /* 0x000018191c00b986 */ /* 0x000fe2000c10110e */
[C---:B------:R-:W-:Y:S02]  /*db80*/  ISETP.LT.OR P3, PT, R41.reuse, 0x21, !P1 ;  /* 0x000000212900780c */ /* 0x040fe40004f61670 */
[----:B-1----:R-:W-:Y:S01]  /*db90*/  F2FP.SATFINITE.E4M3.F32.PACK_AB_MERGE_C R23, RZ, R18, RZ ;  /* 0x00000012ff17723e */ /* 0x002fe200048070ff */
[----:B------:R-:W-:Y:S01]  /*dba0*/  @!P5 STG.E.U8 desc[UR14][R30.64+0x18], R27 ;  /* 0x0000181b1e00d986 */ /* 0x000fe2000c10110e */
[----:B------:R-:W-:-:S02]  /*dbb0*/  ISETP.LT.OR P5, PT, R41, 0x21, !P0 ;  /* 0x000000212900780c */ /* 0x000fc400047a1670 */
[----:B---3--:R-:W-:Y:S01]  /*dbc0*/  F2FP.SATFINITE.E4M3.F32.PACK_AB_MERGE_C R21, RZ, R16, RZ ;  /* 0x00000010ff15723e */ /* 0x008fe200048070ff */
[----:B------:R0:W-:Y:S01]  /*dbd0*/  @!P6 STG.E.U8 desc[UR14][R30.64+0x19], R19 ;  /* 0x000019131e00e986 */ /* 0x0001e2000c10110e */
[----:B------:R-:W-:-:S03]  /*dbe0*/  ISETP.LT.OR P6, PT, R41, 0x22, !P0 ;  /* 0x000000222900780c */ /* 0x000fc600047c1670 */
[----:B------:R1:W-:Y:S01]  /*dbf0*/  @!P2 STG.E.U8 desc[UR14][R28.64+0x21], R17 ;  /* 0x000021111c00a986 */ /* 0x0003e2000c10110e */
[----:B------:R-:W-:-:S03]  /*dc00*/  ISETP.LT.OR P2, PT, R41, 0x2a, !P1 ;  /* 0x0000002a2900780c */ /* 0x000fc60004f41670 */
[----:B------:R-:W-:Y:S01]  /*dc10*/  @!P3 STG.E.U8 desc[UR14][R28.64+0x20], R23 ;  /* 0x000020171c00b986 */ /* 0x000fe2000c10110e */
[----:B------:R-:W-:-:S03]  /*dc20*/  ISETP.LT.OR P3, PT, R41, 0x29, !P1 ;  /* 0x000000292900780c */ /* 0x000fc60004f61670 */
[----:B------:R-:W-:Y:S01]  /*dc30*/  @!P5 STG.E.U8 desc[UR14][R30.64+0x20], R21 ;  /* 0x000020151e00d986 */ /* 0x000fe2000c10110e */
[C---:B------:R-:W-:Y:S02]  /*dc40*/  ISETP.LT.OR P5, PT, R41.reuse, 0x29, !P0 ;  /* 0x000000292900780c */ /* 0x040fe400047a1670 */
[----:B0-----:R-:W-:Y:S01]  /*dc50*/  F2FP.SATFINITE.E4M3.F32.PACK_AB_MERGE_C R19, RZ, R14, RZ ;  /* 0x0000000eff13723e */ /* 0x001fe200048070ff */
[----:B------:R0:W-:Y:S01]  /*dc60*/  @!P6 STG.E.U8 desc[UR14][R30.64+0x21], R15 ;  /* 0x0000210f1e00e986 */ /* 0x0001e2000c10110e */
[C---:B------:R-:W-:Y:S02]  /*dc70*/  ISETP.LT.OR P6, PT, R41.reuse, 0x2a, !P0 ;  /* 0x0000002a2900780c */ /* 0x040fe400047c1670 */
[----:B-1----:R-:W-:Y:S01]  /*dc80*/  F2FP.SATFINITE.E4M3.F32.PACK_AB_MERGE_C R17, RZ, R12, RZ ;  /* 0x0000000cff11723e */ /* 0x002fe200048070ff */
        /* <DEDUP_REMOVED lines=15> */
[----:B0-----:R-:W-:Y:S02]  /*dd80*/  F2FP.SATFINITE.E4M3.F32.PACK_AB_MERGE_C R11, RZ, R6, RZ ;  /* 0x00000006ff0b723e */ /* 0x001fe400048070ff */
[C---:B------:R-:W-:Y:S01]  /*dd90*/  ISETP.LT.OR P5, PT, R41.reuse, 0x39, !P0 ;  /* 0x000000392900780c */ /* 0x040fe200047a1670 */
[----:B------:R0:W-:Y:S01]  /*dda0*/  @!P6 STG.E.U8 desc[UR14][R30.64+0x31], R7 ;  /* 0x000031071e00e986 */ /* 0x0001e2000c10110e */
[----:B-1----:R-:W-:Y:S02]  /*ddb0*/  F2FP.SATFINITE.E4M3.F32.PACK_AB_MERGE_C R9, RZ, R4, RZ ;  /* 0x00000004ff09723e */ /* 0x002fe400048070ff */
[----:B------:R-:W-:Y:S01]  /*ddc0*/  ISETP.LT.OR P6, PT, R41, 0x3a, !P0 ;  /* 0x0000003a2900780c */ /* 0x000fe200047c1670 */
[----:B------:R1:W-:Y:S04]  /*ddd0*/  @!P2 STG.E.U8 desc[UR14][R28.64+0x39], R5 ;  /* 0x000039051c00a986 */ /* 0x0003e8000c10110e */
[----:B------:R3:W-:Y:S01]  /*dde0*/  @!P3 STG.E.U8 desc[UR14][R28.64+0x38], R11 ;  /* 0x0000380b1c00b986 */ /* 0x0007e2000c10110e */
[----:B------:R-:W-:Y:S01]  /*ddf0*/  FMUL R4, R227, UR20 ;  /* 0x00000014e3047c20 */ /* 0x000fe20008400000 */
[----:B------:R-:W-:-:S02]  /*de00*/  ISETP.LT.OR P3, PT, R41, 0x41, !P1 ;  /* 0x000000412900780c */ /* 0x000fc40004f61670 */
[----:B0-----:R-:W-:Y:S02]  /*de10*/  F2FP.SATFINITE.E4M3.F32.PACK_AB_MERGE_C R7, RZ, R3, RZ ;  /* 0x00000003ff07723e */ /* 0x001fe400048070ff */
[----:B-1----:R-:W-:Y:S01]  /*de20*/  F2FP.SATFINITE.E4M3.F32.PACK_AB_MERGE_C R5, RZ, R0, RZ ;  /* 0x00000000ff05723e */ /* 0x002fe200048070ff */
[----:B------:R-:W-:Y:S01]  /*de30*/  FMUL R0, R223, UR20 ;  /* 0x00000014df007c20 */ /* 0x000fe20008400000 */
[----:B------:R-:W-:Y:S01]  /*de40*/  ISETP.LT.OR P2, PT, R41, 0x42, !P1 ;  /* 0x000000422900780c */ /* 0x000fe20004f41670 */
[----:B------:R-:W2:Y:S01]  /*de50*/  LDL.LU R223, [R1+0x20] ;  /* 0x0000200001df7983 */ /* 0x000ea20000300800 */
[----:B---3--:R-:W-:Y:S02]  /*de60*/  F2FP.SATFINITE.E4M3.F32.PACK_AB_MERGE_C R11, RZ, R2, RZ ;  /* 0x00000002ff0b723e */ /* 0x008fe400048070ff */
[----:B------:R-:W-:Y:S01]  /*de70*/  F2FP.SATFINITE.E4M3.F32.PACK_AB_MERGE_C R13, RZ, R0, RZ ;  /* 0x00000000ff0d723e */ /* 0x000fe200048070ff */
[----:B----4-:R-:W-:Y:S01]  /*de80*/  FMUL R0, R225, UR20 ;  /* 0x00000014e1007c20 */ /* 0x010fe20008400000 */
[----:B------:R-:W-:Y:S01]  /*de90*/  FMUL R2, R224, UR20 ;  /* 0x00000014e0027c20 */ /* 0x000fe20008400000 */
[----:B------:R-:W3:Y:S04]  /*dea0*/  LDL.LU R225, [R1+0x24] ;  /* 0x0000240001e17983 */ /* 0x000ee80000300800 */
[----:B------:R-:W4:Y:S01]  /*deb0*/  LDL.LU R224, [R1+0x28] ;  /* 0x0000280001e07983 */ /* 0x000f220000300800 */
[----:B------:R-:W-:-:S03]  /*dec0*/  FMUL R3, R226, UR20 ;  /* 0x00000014e2037c20 */ /* 0x000fc60008400000 */
[----:B------:R-:W4:Y:S04]  /*ded0*/  LDL.LU R226, [R1+0x2c] ;  /* 0x00002c0001e27983 */ /* 0x000f280000300800 */
[----:B------:R-:W4:Y:S04]  /*dee0*/  LDL.LU R227, [R1+0x30] ;  /* 0x0000300001e37983 */ /* 0x000f280000300800 */
[----:B------:R-:W-:Y:S01]  /*def0*/  @!P5 STG.E.U8 desc[UR14][R30.64+0x38], R9 ;  /* 0x000038091e00d986 */ /* 0x000fe2000c10110e */
[----:B------:R-:W-:-:S03]  /*df00*/  ISETP.LT.OR P5, PT, R41, 0x41, !P0 ;  /* 0x000000412900780c */ /* 0x000fc600047a1670 */
[----:B------:R0:W-:Y:S01]  /*df10*/  @!P6 STG.E.U8 desc[UR14][R30.64+0x39], R7 ;  /* 0x000039071e00e986 */ /* 0x0001e2000c10110e */
[----:B------:R-:W-:-:S03]  /*df20*/  ISETP.LT.OR P6, PT, R41, 0x42, !P0 ;  /* 0x000000422900780c */ /* 0x000fc600047c1670 */
[----:B------:R-:W-:Y:S01]  /*df30*/  @!P3 STG.E.U8 desc[UR14][R28.64+0x40], R11 ;  /* 0x0000400b1c00b986 */ /* 0x000fe2000c10110e */
[----:B------:R-:W-:-:S03]  /*df40*/  ISETP.LT.OR P3, PT, R41, 0x49, !P1 ;  /* 0x000000492900780c */ /* 0x000fc60004f61670 */
[----:B------:R1:W-:Y:S01]  /*df50*/  @!P2 STG.E.U8 desc[UR14][R28.64+0x41], R5 ;  /* 0x000041051c00a986 */ /* 0x0003e2000c10110e */
[----:B0-----:R-:W-:-:S03]  /*df60*/  F2FP.SATFINITE.E4M3.F32.PACK_AB_MERGE_C R7, RZ, R0, RZ ;  /* 0x00000000ff07723e */ /* 0x001fc600048070ff */
[----:B------:R-:W-:Y:S01]  /*df70*/  @!P5 STG.E.U8 desc[UR14][R30.64+0x40], R13 ;  /* 0x0000400d1e00d986 */ /* 0x000fe2000c10110e */
[C---:B------:R-:W-:Y:S02]  /*df80*/  ISETP.LT.OR P2, PT, R41.reuse, 0x4a, !P1 ;  /* 0x0000004a2900780c */ /* 0x040fe40004f41670 */
[----:B-1----:R-:W-:Y:S01]  /*df90*/  F2FP.SATFINITE.E4M3.F32.PACK_AB_MERGE_C R5, RZ, R2, RZ ;  /* 0x00000002ff05723e */ /* 0x002fe200048070ff */
[----:B------:R0:W-:Y:S01]  /*dfa0*/  @!P6 STG.E.U8 desc[UR14][R30.64+0x41], R7 ;  /* 0x000041071e00e986 */ /* 0x0001e2000c10110e */
[C---:B------:R-:W-:Y:S02]  /*dfb0*/  ISETP.LT.OR P5, PT, R41.reuse, 0x49, !P0 ;  /* 0x000000492900780c */ /* 0x040fe400047a1670 */
[C---:B------:R-:W-:Y:S01]  /*dfc0*/  ISETP.LT.OR P6, PT, R41.reuse, 0x4a, !P0 ;  /* 0x0000004a2900780c */ /* 0x040fe200047c1670 */
[----:B------:R1:W-:Y:S01]  /*dfd0*/  @!P3 STG.E.U8 desc[UR14][R28.64+0x48], R5 ;  /* 0x000048051c00b986 */ /* 0x0003e2000c10110e */
[----:B------:R-:W-:Y:S02]  /*dfe0*/  ISETP.LT.OR P3, PT, R41, 0x51, !P1 ;  /* 0x000000512900780c */ /* 0x000fe40004f61670 */
[----:B------:R-:W-:-:S02]  /*dff0*/  F2FP.SATFINITE.E4M3.F32.PACK_AB_MERGE_C R9, RZ, R3, RZ ;  /* 0x00000003ff09723e */ /* 0x000fc400048070ff */
[----:B------:R-:W-:-:S03]  /*e000*/  F2FP.SATFINITE.E4M3.F32.PACK_AB_MERGE_C R11, RZ, R4, RZ ;  /* 0x00000004ff0b723e */ /* 0x000fc600048070ff */
[----:B------:R1:W-:Y:S04]  /*e010*/  @!P2 STG.E.U8 desc[UR14][R28.64+0x49], R9 ;  /* 0x000049091c00a986 */ /* 0x0003e8000c10110e */
[----:B------:R-:W-:Y:S01]  /*e020*/  @!P5 STG.E.U8 desc[UR14][R30.64+0x48], R11 ;  /* 0x0000480b1e00d986 */ /* 0x000fe2000c10110e */
[----:B------:R-:W-:-:S03]  /*e030*/  FMUL R0, R221, UR20 ;  /* 0x00000014dd007c20 */ /* 0x000fc60008400000 */
[----:B------:R-:W4:Y:S02]  /*e040*/  LDL.LU R221, [R1+0x34] ;  /* 0x0000340001dd7983 */ /* 0x000f240000300800 */
[----:B0-----:R-:W-:-:S05]  /*e050*/  F2FP.SATFINITE.E4M3.F32.PACK_AB_MERGE_C R7, RZ, R0, RZ ;  /* 0x00000000ff07723e */ /* 0x001fca00048070ff */
[----:B------:R-:W-:Y:S01]  /*e060*/  @!P6 STG.E.U8 desc[UR14][R30.64+0x49], R7 ;  /* 0x000049071e00e986 */ /* 0x000fe2000c10110e */
[----:B--2---:R-:W-:-:S03]  /*e070*/  FMUL R2, R220, UR20 ;  /* 0x00000014dc027c20 */ /* 0x004fc60008400000 */
[----:B------:R-:W2:Y:S02]  /*e080*/  LDL.LU R220, [R1+0x38] ;  /* 0x0000380001dc7983 */ /* 0x000ea40000300800 */
[----:B-1----:R-:W-:-:S05]  /*e090*/  F2FP.SATFINITE.E4M3.F32.PACK_AB_MERGE_C R5, RZ, R2, RZ ;  /* 0x00000002ff05723e */ /* 0x002fca00048070ff */
[----:B------:R0:W-:Y:S01]  /*e0a0*/  @!P3 STG.E.U8 desc[UR14][R28.64+0x50], R5 ;  /* 0x000050051c00b986 */ /* 0x0001e2000c10110e */
[----:B------:R-:W-:-:S03]  /*e0b0*/  FMUL R3, R222, UR20 ;  /* 0x00000014de037c20 */ /* 0x000fc60008400000 */
[----:B------:R-:W2:Y:S02]  /*e0c0*/  LDL.LU R222, [R1+0x3c] ;  /* 0x00003c0001de7983 */ /* 0x000ea40000300800 */
[----:B------:R-:W-:Y:S01]  /*e0d0*/  F2FP.SATFINITE.E4M3.F32.PACK_AB_MERGE_C R9, RZ, R3, RZ ;  /* 0x00000003ff09723e */ /* 0x000fe200048070ff */
[----:B------:R-:W-:Y:S02]  /*e0e0*/  FMUL R0, R223, UR20 ;  /* 0x00000014df007c20 */ /* 0x000fe40008400000 */
[----:B------:R-:W2:Y:S03]  /*e0f0*/  LDL.LU R223, [R1+0x40] ;  /* 0x0000400001df7983 */ /* 0x000ea60000300800 */
[----:B------:R-:W-:Y:S01]  /*e100*/  F2FP.SATFINITE.E4M3.F32.PACK_AB_MERGE_C R13, RZ, R0, RZ ;  /* 0x00000000ff0d723e */ /* 0x000fe200048070ff */
[----:B---3--:R-:W-:Y:S02]  /*e110*/  FMUL R2, R225, UR20 ;  /* 0x00000014e1027c20 */ /* 0x008fe40008400000 */
[----:B------:R-:W3:Y:S01]  /*e120*/  LDL.LU R225, [R1+0x44] ;  /* 0x0000440001e17983 */ /* 0x000ee20000300800 */
[----:B----4-:R-:W-:-:S03]  /*e130*/  FMUL R0, R224, UR20 ;  /* 0x00000014e0007c20 */ /* 0x010fc60008400000 */
[----:B------:R-:W4:Y:S01]  /*e140*/  LDL.LU R224, [R1+0x48] ;  /* 0x0000480001e07983 */ /* 0x000f220000300800 */
[----:B------:R-:W-:Y:S01]  /*e150*/  FMUL R3, R226, UR20 ;  /* 0x00000014e2037c20 */ /* 0x000fe20008400000 */
[----:B0-----:R-:W-:Y:S02]  /*e160*/  F2FP.SATFINITE.E4M3.F32.PACK_AB_MERGE_C R5, RZ, R0, RZ ;  /* 0x00000000ff05723e */ /* 0x001fe400048070ff */
[----:B------:R-:W4:Y:S01]  /*e170*/  LDL.LU R226, [R1+0x4c] ;  /* 0x00004c0001e27983 */ /* 0x000f220000300800 */
[----:B------:R-:W-:-:S03]  /*e180*/  FMUL R0, R227, UR20 ;  /* 0x00000014e3007c20 */ /* 0x000fc60008400000 */
[----:B------:R-:W4:Y:S01]  /*e190*/  LDL.LU R227, [R1+0x50] ;  /* 0x0000500001e37983 */ /* 0x000f220000300800 */
[C---:B------:R-:W-:Y:S02]  /*e1a0*/  ISETP.LT.OR P2, PT, R41.reuse, 0x52, !P1 ;  /* 0x000000522900780c */ /* 0x040fe40004f41670 */
[C---:B------:R-:W-:Y:S01]  /*e1b0*/  ISETP.LT.OR P6, PT, R41.reuse, 0x52, !P0 ;  /* 0x000000522900780c */ /* 0x040fe200047c1670 */
[----:B------:R-:W4:Y:S01]  /*e1c0*/  LDL.LU R219, [R1+0x54] ;  /* 0x0000540001db7983 */ /* 0x000f220000300800 */
[C---:B------:R-:W-:Y:S02]  /*e1d0*/  ISETP.LT.OR P5, PT, R41.reuse, 0x51, !P0 ;  /* 0x000000512900780c */ /* 0x040fe400047a1670 */
[----:B------:R-:W-:Y:S02]  /*e1e0*/  ISETP.LT.OR P3, PT, R41, 0x59, !P1 ;  /* 0x000000592900780c */ /* 0x000fe40004f61670 */
[----:B------:R-:W-:Y:S02]  /*e1f0*/  F2FP.SATFINITE.E4M3.F32.PACK_AB_MERGE_C R7, RZ, R2, RZ ;  /* 0x00000002ff07723e */ /* 0x000fe400048070ff */
[----:B------:R-:W-:-:S03]  /*e200*/  F2FP.SATFINITE.E4M3.F32.PACK_AB_MERGE_C R11, RZ, R0, RZ ;  /* 0x00000000ff0b723e */ /* 0x000fc600048070ff */
[----:B------:R0:W-:Y:S01]  /*e210*/  @!P2 STG.E.U8 desc[UR14][R28.64+0x51], R9 ;  /* 0x000051091c00a986 */ /* 0x0001e2000c10110e */
[----:B------:R-:W-:-:S03]  /*e220*/  ISETP.LT.OR P2, PT, R41, 0x5a, !P1 ;  /* 0x0000005a2900780c */ /* 0x000fc60004f41670 */
[----:B------:R-:W-:Y:S01]  /*e230*/  @!P6 STG.E.U8 desc[UR14][R30.64+0x51], R7 ;  /* 0x000051071e00e986 */ /* 0x000fe2000c10110e */
[----:B------:R-:W-:-:S03]  /*e240*/  ISETP.LT.OR P6, PT, R41, 0x5a, !P0 ;  /* 0x0000005a2900780c */ /* 0x000fc600047c1670 */
[----:B------:R-:W-:Y:S01]  /*e250*/  @!P5 STG.E.U8 desc[UR14][R30.64+0x50], R13 ;  /* 0x0000500d1e00d986 */ /* 0x000fe2000c10110e */
[----:B0-----:R-:W-:-:S03]  /*e260*/  F2FP.SATFINITE.E4M3.F32.PACK_AB_MERGE_C R9, RZ, R3, RZ ;  /* 0x00000003ff09723e */ /* 0x001fc600048070ff */
[----:B------:R0:W-:Y:S04]  /*e270*/  @!P3 STG.E.U8 desc[UR14][R28.64+0x58], R5 ;  /* 0x000058051c00b986 */ /* 0x0001e8000c10110e */
[----:B------:R1:W-:Y:S01]  /*e280*/  @!P2 STG.E.U8 desc[UR14][R28.64+0x59], R9 ;  /* 0x000059091c00a986 */ /* 0x0003e2000c10110e */
[----:B------:R-:W-:-:S03]  /*e290*/  FMUL R0, R221, UR20 ;  /* 0x00000014dd007c20 */ /* 0x000fc60008400000 */
[----:B------:R-:W4:Y:S02]  /*e2a0*/  LDL.LU R221, [R1+0x58] ;  /* 0x0000580001dd7983 */ /* 0x000f240000300800 */
[----:B0-----:R-:W-:-:S05]  /*e2b0*/  F2FP.SATFINITE.E4M3.F32.PACK_AB_MERGE_C R5, RZ, R0, RZ ;  /* 0x00000000ff05723e */ /* 0x001fca00048070ff */
[----:B------:R0:W-:Y:S01]  /*e2c0*/  @!P6 STG.E.U8 desc[UR14][R30.64+0x59], R5 ;  /* 0x000059051e00e986 */ /* 0x0001e2000c10110e */
[----:B--2---:R-:W-:-:S03]  /*e2d0*/  FMUL R2, R220, UR20 ;  /* 0x00000014dc027c20 */ /* 0x004fc60008400000 */
[----:B------:R-:W2:Y:S02]  /*e2e0*/  LDL.LU R220, [R1+0x5c] ;  /* 0x00005c0001dc7983 */ /* 0x000ea40000300800 */
[----:B------:R-:W-:Y:S01]  /*e2f0*/  F2FP.SATFINITE.E4M3.F32.PACK_AB_MERGE_C R7, RZ, R2, RZ ;  /* 0x00000002ff07723e */ /* 0x000fe200048070ff */
[----:B------:R-:W-:Y:S02]  /*e300*/  FMUL R3, R222, UR20 ;  /* 0x00000014de037c20 */ /* 0x000fe40008400000 */
[----:B------:R-:W2:Y:S03]  /*e310*/  LDL.LU R222, [R1+0x60] ;  /* 0x0000600001de7983 */ /* 0x000ea60000300800 */
[----:B-1----:R-:W-:Y:S01]  /*e320*/  F2FP.SATFINITE.E4M3.F32.PACK_AB_MERGE_C R9, RZ, R3, RZ ;  /* 0x00000003ff09723e */ /* 0x002fe200048070ff */
[----:B------:R-:W-:Y:S02]  /*e330*/  FMUL R4, R223, UR20 ;  /* 0x00000014df047c20 */ /* 0x000fe40008400000 */
[----:B------:R-:W2:Y:S01]  /*e340*/  LDL.LU R223, [R1+0x64] ;  /* 0x0000640001df7983 */ /* 0x000ea20000300800 */
[----:B---3--:R-:W-:-:S03]  /*e350*/  FMUL R0, R225, UR20 ;  /* 0x00000014e1007c20 */ /* 0x008fc60008400000 */
[----:B------:R-:W3:Y:S01]  /*e360*/  LDL.LU R225, [R1+0x68] ;  /* 0x0000680001e17983 */ /* 0x000ee20000300800 */
[----:B----4-:R-:W-:Y:S01]  /*e370*/  FMUL R2, R224, UR20 ;  /* 0x00000014e0027c20 */ /* 0x010fe20008400000 */
[----:B0-----:R-:W-:Y:S02]  /*e380*/  F2FP.SATFINITE.E4M3.F32.PACK_AB_MERGE_C R5, RZ, R0, RZ ;  /* 0x00000000ff05723e */ /* 0x001fe400048070ff */
[----:B------:R-:W4:Y:S01]  /*e390*/  LDL.LU R224, [R1+0x6c] ;  /* 0x00006c0001e07983 */ /* 0x000f220000300800 */
[----:B------:R-:W-:-:S03]  /*e3a0*/  FMUL R3, R226, UR20 ;  /* 0x00000014e2037c20 */ /* 0x000fc60008400000 */
[----:B------:R-:W4:Y:S01]  /*e3b0*/  LDL.LU R226, [R1+0x70] ;  /* 0x0000700001e27983 */ /* 0x000f220000300800 */
[----:B------:R-:W-:-:S03]  /*e3c0*/  FMUL R0, R227, UR20 ;  /* 0x00000014e3007c20 */ /* 0x000fc60008400000 */
[----:B------:R-:W4:Y:S01]  /*e3d0*/  LDL.LU R227, [R1+0x74] ;  /* 0x0000740001e37983 */ /* 0x000f220000300800 */
[C---:B------:R-:W-:Y:S02]  /*e3e0*/  ISETP.LT.OR P5, PT, R41.reuse, 0x59, !P0 ;  /* 0x000000592900780c */ /* 0x040fe400047a1670 */
[C---:B------:R-:W-:Y:S02]  /*e3f0*/  ISETP.LT.OR P2, PT, R41.reuse, 0x62, !P1 ;  /* 0x000000622900780c */ /* 0x040fe40004f41670 */
[C---:B------:R-:W-:Y:S02]  /*e400*/  ISETP.LT.OR P3, PT, R41.reuse, 0x61, !P1 ;  /* 0x000000612900780c */ /* 0x040fe40004f61670 */
[----:B------:R-:W-:-:S07]  /*e410*/  ISETP.LT.OR P6, PT, R41, 0x62, !P0 ;  /* 0x000000622900780c */ /* 0x000fce00047c1670 */
[----:B------:R-:W-:Y:S01]  /*e420*/  @!P5 STG.E.U8 desc[UR14][R30.64+0x58], R11 ;  /* 0x0000580b1e00d986 */ /* 0x000fe2000c10110e */
[----:B------:R-:W-:-:S03]  /*e430*/  ISETP.LT.OR P5, PT, R41, 0x61, !P0 ;  /* 0x000000612900780c */ /* 0x000fc600047a1670 */
[----:B------:R0:W-:Y:S01]  /*e440*/  @!P2 STG.E.U8 desc[UR14][R28.64+0x61], R9 ;  /* 0x000061091c00a986 */ /* 0x0001e2000c10110e */
[----:B------:R-:W-:-:S03]  /*e450*/  ISETP.LT.OR P2, PT, R41, 0x6a, !P1 ;  /* 0x0000006a2900780c */ /* 0x000fc60004f41670 */
[----:B------:R1:W-:Y:S01]  /*e460*/  @!P3 STG.E.U8 desc[UR14][R28.64+0x60], R7 ;  /* 0x000060071c00b986 */ /* 0x0003e2000c10110e */
[----:B------:R-:W-:Y:S02]  /*e470*/  ISETP.LT.OR P3, PT, R41, 0x69, !P1 ;  /* 0x000000692900780c */ /* 0x000fe40004f61670 */
[----:B------:R-:W-:Y:S01]  /*e480*/  F2FP.SATFINITE.E4M3.F32.PACK_AB_MERGE_C R13, RZ, R4, RZ ;  /* 0x00000004ff0d723e */ /* 0x000fe200048070ff */
[----:B------:R1:W-:Y:S01]  /*e490*/  @!P6 STG.E.U8 desc[UR14][R30.64+0x61], R5 ;  /* 0x000061051e00e986 */ /* 0x0003e2000c10110e */
[----:B0-----:R-:W-:-:S03]  /*e4a0*/  F2FP.SATFINITE.E4M3.F32.PACK_AB_MERGE_C R9, RZ, R3, RZ ;  /* 0x00000003ff09723e */ /* 0x001fc600048070ff */
[----:B------:R-:W-:Y:S01]  /*e4b0*/  @!P5 STG.E.U8 desc[UR14][R30.64+0x60], R13 ;  /* 0x0000600d1e00d986 */ /* 0x000fe2000c10110e */
[----:B-1----:R-:W-:-:S03]  /*e4c0*/  F2FP.SATFINITE.E4M3.F32.PACK_AB_MERGE_C R7, RZ, R2, RZ ;  /* 0x00000002ff07723e */ /* 0x002fc600048070ff */
[----:B------:R-:W-:Y:S01]  /*e4d0*/  @!P2 STG.E.U8 desc[UR14][R28.64+0x69], R9 ;  /* 0x000069091c00a986 */ /* 0x000fe2000c10110e */
[C---:B------:R-:W-:Y:S02]  /*e4e0*/  ISETP.LT.OR P5, PT, R41.reuse, 0x69, !P0 ;  /* 0x000000692900780c */ /* 0x040fe400047a1670 */
[C---:B------:R-:W-:Y:S01]  /*e4f0*/  ISETP.LT.OR P6, PT, R41.reuse, 0x6a, !P0 ;  /* 0x0000006a2900780c */ /* 0x040fe200047c1670 */
[----:B------:R0:W-:Y:S01]  /*e500*/  @!P3 STG.E.U8 desc[UR14][R28.64+0x68], R7 ;  /* 0x000068071c00b986 */ /* 0x0001e2000c10110e */
[----:B------:R-:W-:Y:S01]  /*e510*/  ISETP.LT.OR P2, PT, R41, 0x72, !P1 ;  /* 0x000000722900780c */ /* 0x000fe20004f41670 */
[----:B------:R-:W-:Y:S01]  /*e520*/  FMUL R2, R219, UR20 ;  /* 0x00000014db027c20 */ /* 0x000fe20008400000 */
[----:B------:R-:W-:Y:S02]  /*e530*/  ISETP.LT.OR P3, PT, R41, 0x71, !P1 ;  /* 0x000000712900780c */ /* 0x000fe40004f61670 */
[----:B------:R-:W-:Y:S02]  /*e540*/  F2FP.SATFINITE.E4M3.F32.PACK_AB_MERGE_C R11, RZ, R0, RZ ;  /* 0x00000000ff0b723e */ /* 0x000fe400048070ff */
[----:B------:R-:W-:-:S03]  /*e550*/  F2FP.SATFINITE.E4M3.F32.PACK_AB_MERGE_C R5, RZ, R2, RZ ;  /* 0x00000002ff05723e */ /* 0x000fc600048070ff */
[----:B------:R-:W-:Y:S01]  /*e560*/  @!P5 STG.E.U8 desc[UR14][R30.64+0x68], R11 ;  /* 0x0000680b1e00d986 */ /* 0x000fe2000c10110e */
[----:B------:R-:W-:-:S03]  /*e570*/  ISETP.LT.OR P5, PT, R41, 0x71, !P0 ;  /* 0x000000712900780c */ /* 0x000fc600047a1670 */
[----:B------:R-:W-:Y:S01]  /*e580*/  @!P6 STG.E.U8 desc[UR14][R30.64+0x69], R5 ;  /* 0x000069051e00e986 */ /* 0x000fe2000c10110e */
[----:B------:R-:W-:Y:S01]  /*e590*/  ISETP.LT.OR P6, PT, R41, 0x72, !P0 ;  /* 0x000000722900780c */ /* 0x000fe200047c1670 */
[----:B------:R-:W-:-:S05]  /*e5a0*/  FMUL R0, R221, UR20 ;  /* 0x00000014dd007c20 */ /* 0x000fca0008400000 */
[----:B0-----:R-:W-:-:S05]  /*e5b0*/  F2FP.SATFINITE.E4M3.F32.PACK_AB_MERGE_C R7, RZ, R0, RZ ;  /* 0x00000000ff07723e */ /* 0x001fca00048070ff */
[----:B------:R0:W-:Y:S01]  /*e5c0*/  @!P3 STG.E.U8 desc[UR14][R28.64+0x70], R7 ;  /* 0x000070071c00b986 */ /* 0x0001e2000c10110e */
[C---:B------:R-:W-:Y:S02]  /*e5d0*/  ISETP.LT.OR P3, PT, R41.reuse, 0x79, !P0 ;  /* 0x000000792900780c */ /* 0x040fe40004761670 */
[----:B------:R-:W-:Y:S01]  /*e5e0*/  ISETP.LT.OR P0, PT, R41, 0x7a, !P0 ;  /* 0x0000007a2900780c */ /* 0x000fe20004701670 */
[----:B--2---:R-:W-:-:S05]  /*e5f0*/  FMUL R3, R220, UR20 ;  /* 0x00000014dc037c20 */ /* 0x004fca0008400000 */
[----:B------:R-:W-:-:S05]  /*e600*/  F2FP.SATFINITE.E4M3.F32.PACK_AB_MERGE_C R9, RZ, R3, RZ ;  /* 0x00000003ff09723e */ /* 0x000fca00048070ff */
[----:B------:R1:W-:Y:S01]  /*e610*/  @!P2 STG.E.U8 desc[UR14][R28.64+0x71], R9 ;  /* 0x000071091c00a986 */ /* 0x0003e2000c10110e */
[C---:B------:R-:W-:Y:S02]  /*e620*/  ISETP.LT.OR P2, PT, R41.reuse, 0x79, !P1 ;  /* 0x000000792900780c */ /* 0x040fe40004f41670 */
[----:B------:R-:W-:Y:S01]  /*e630*/  ISETP.LT.OR P1, PT, R41, 0x7a, !P1 ;  /* 0x0000007a2900780c */ /* 0x000fe20004f21670 */
[----:B------:R-:W-:-:S05]  /*e640*/  FMUL R0, R222, UR20 ;  /* 0x00000014de007c20 */ /* 0x000fca0008400000 */
[----:B------:R-:W-:-:S05]  /*e650*/  F2FP.SATFINITE.E4M3.F32.PACK_AB_MERGE_C R13, RZ, R0, RZ ;  /* 0x00000000ff0d723e */ /* 0x000fca00048070ff */
[----:B------:R2:W-:Y:S01]  /*e660*/  @!P5 STG.E.U8 desc[UR14][R30.64+0x70], R13 ;  /* 0x0000700d1e00d986 */ /* 0x0005e2000c10110e */
[----:B------:R-:W-:Y:S01]  /*e670*/  FMUL R0, R223, UR20 ;  /* 0x00000014df007c20 */ /* 0x000fe20008400000 */
[----:B---3--:R-:W-:Y:S01]  /*e680*/  FMUL R2, R225, UR20 ;  /* 0x00000014e1027c20 */ /* 0x008fe20008400000 */
[----:B----4-:R-:W-:-:S03]  /*e690*/  FMUL R3, R224, UR20 ;  /* 0x00000014e0037c20 */ /* 0x010fc60008400000 */
[----:B0-----:R-:W-:Y:S01]  /*e6a0*/  F2FP.SATFINITE.E4M3.F32.PACK_AB_MERGE_C R7, RZ, R0, RZ ;  /* 0x00000000ff07723e */ /* 0x001fe200048070ff */
[----:B------:R-:W-:Y:S01]  /*e6b0*/  FMUL R4, R226, UR20 ;  /* 0x00000014e2047c20 */ /* 0x000fe20008400000 */
[----:B------:R-:W-:Y:S01]  /*e6c0*/  FMUL R5, R227, UR20 ;  /* 0x00000014e3057c20 */ /* 0x000fe20008400000 */
[----:B-1----:R-:W-:Y:S02]  /*e6d0*/  F2FP.SATFINITE.E4M3.F32.PACK_AB_MERGE_C R9, RZ, R2, RZ ;  /* 0x00000002ff09723e */ /* 0x002fe400048070ff */
[----:B------:R-:W-:Y:S02]  /*e6e0*/  F2FP.SATFINITE.E4M3.F32.PACK_AB_MERGE_C R3, RZ, R3, RZ ;  /* 0x00000003ff03723e */ /* 0x000fe400048070ff */
[----:B------:R-:W-:Y:S02]  /*e6f0*/  F2FP.SATFINITE.E4M3.F32.PACK_AB_MERGE_C R11, RZ, R4, RZ ;  /* 0x00000004ff0b723e */ /* 0x000fe400048070ff */
[----:B------:R-:W-:Y:S01]  /*e700*/  F2FP.SATFINITE.E4M3.F32.PACK_AB_MERGE_C R5, RZ, R5, RZ ;  /* 0x00000005ff05723e */ /* 0x000fe200048070ff */
[----:B------:R2:W-:Y:S04]  /*e710*/  @!P6 STG.E.U8 desc[UR14][R30.64+0x71], R7 ;  /* 0x000071071e00e986 */ /* 0x0005e8000c10110e */
[----:B------:R2:W-:Y:S04]  /*e720*/  @!P2 STG.E.U8 desc[UR14][R28.64+0x78], R9 ;  /* 0x000078091c00a986 */ /* 0x0005e8000c10110e */
[----:B------:R2:W-:Y:S04]  /*e730*/  @!P1 STG.E.U8 desc[UR14][R28.64+0x79], R3 ;  /* 0x000079031c009986 */ /* 0x0005e8000c10110e */
[----:B------:R2:W-:Y:S04]  /*e740*/  @!P3 STG.E.U8 desc[UR14][R30.64+0x78], R11 ;  /* 0x0000780b1e00b986 */ /* 0x0005e8000c10110e */
[----:B------:R2:W-:Y:S02]  /*e750*/  @!P0 STG.E.U8 desc[UR14][R30.64+0x79], R5 ;  /* 0x000079051e008986 */ /* 0x0005e4000c10110e */
.L_x_295:
[----:B------:R-:W-:Y:S05]  /*e760*/  BSYNC B0 ;  /* 0x0000000000007941 */ /* 0x000fea0003800000 */
.L_x_37:
[----:B0-2---:R-:W2:Y:S04]  /*e770*/  LDL.LU R3, [R1+0x80] ;  /* 0x0000800001037983 */ /* 0x005ea80000300800 */
[----:B-----5:R-:W2:Y:S01]  /*e780*/  LDL.LU R2, [R1+0x84] ;  /* 0x0000840001027983 */ /* 0x020ea20000300800 */
[----:B------:R-:W-:Y:S01]  /*e790*/  ULDC UR6, c[0x0][0xc] ;  /* 0x0000030000067ab9 */ /* 0x000fe20000000800 */
[----:B------:R-:W-:Y:S01]  /*e7a0*/  ULDC UR7, c[0x0][0x10] ;  /* 0x0000040000077ab9 */ /* 0x000fe20000000800 */
[----:B------:R-:W2:Y:S01]  /*e7b0*/  LDC R5, c[0x0][0x14] ;  /* 0x00000500ff057b82 */ /* 0x000ea20000000800 */
[----:B------:R-:W-:Y:S01]  /*e7c0*/  UIMAD.WIDE.U32 UR6, UR6, UR7, URZ ;  /* 0x00000007060672a5 */ /* 0x000fe2000f8e003f */
[----:B------:R-:W-:Y:S01]  /*e7d0*/  PRMT R0, RZ, 0x7610, R0 ;  /* 0x00007610ff007816 */ /* 0x000fe20000000000 */
[----:B------:R-:W-:-:S04]  /*e7e0*/  UMOV UR22, 0xffffffff ;  /* 0xffffffff00167882 */ /* 0x000fc80000000000 */
[----:B--2---:R-:W-:-:S04]  /*e7f0*/  IMAD.WIDE.U32 R2, R5, UR6, R2 ;  /* 0x0000000605027c25 */ /* 0x004fc8000f8e0002 */
[----:B------:R-:W-:Y:S01]  /*e800*/  IMAD R5, R5, UR7, RZ ;  /* 0x0000000705057c24 */ /* 0x000fe2000f8e02ff */
[----:B------:R-:W-:Y:S01]  /*e810*/  ULDC.64 UR6, c[0x0][0x650] ;  /* 0x0001940000067ab9 */ /* 0x000fe20000000a00 */
[----:B------:R-:W-:Y:S01]  /*e820*/  IMAD.MOV.U32 R19, RZ, RZ, R2 ;  /* 0x000000ffff137224 */ /* 0x000fe200078e0002 */
[----:B------:R-:W-:Y:S01]  /*e830*/  ISETP.GE.U32.AND P0, PT, R2, UR6, PT ;  /* 0x0000000602007c0c */ /* 0x000fe2000bf06070 */
[----:B------:R-:W-:Y:S02]  /*e840*/  IMAD.IADD R22, R3, 0x1, R5 ;  /* 0x0000000103167824 */ /* 0x000fe400078e0205 */
[----:B------:R-:W-:-:S03]  /*e850*/  IMAD.MOV.U32 R2, RZ, RZ, -0x1 ;  /* 0xffffffffff027424 */ /* 0x000fc600078e00ff */
[----:B------:R0:W-:Y:S01]  /*e860*/  STL [R1+0x80], R22 ;  /* 0x0000801601007387 */ /* 0x0001e20000100800 */
[----:B------:R-:W-:-:S03]  /*e870*/  ISETP.GE.U32.AND.EX P0, PT, R22, UR7, PT, P0 ;  /* 0x0000000716007c0c */ /* 0x000fc6000bf06100 */
[----:B------:R0:W-:Y:S04]  /*e880*/  STL [R1+0x84], R19 ;  /* 0x0000841301007387 */ /* 0x0001e80000100800 */
[----:B------:R0:W-:Y:S06]  /*e890*/  STL [R1+0x88], R2 ;  /* 0x0000880201007387 */ /* 0x0001ec0000100800 */
[----:B------:R-:W-:Y:S05]  /*e8a0*/  @P0 BRA `(.L_x_296) ;  /* 0x00000004006c0947 */ /* 0x000fea0003800000 */
[----:B------:R-:W2:Y:S01]  /*e8b0*/  S2R R14, SR_CTAID.X ;  /* 0x00000000000e7919 */ /* 0x000ea20000002500 */
[----:B------:R-:W5:Y:S01]  /*e8c0*/  LDC.64 R8, c[0x0][0x628] ;  /* 0x00018a00ff087b82 */ /* 0x000f620000000a00 */
[----:B------:R-:W-:Y:S01]  /*e8d0*/  ULDC UR6, c[0x0][0x150] ;  /* 0x0000540000067ab9 */ /* 0x000fe20000000800 */
[----:B------:R-:W-:Y:S01]  /*e8e0*/  IMAD.MOV.U32 R6, RZ, RZ, R19 ;  /* 0x000000ffff067224 */ /* 0x000fe200078e0013 */
[----:B------:R-:W0:Y:S01]  /*e8f0*/  S2R R16, SR_CTAID.Y ;  /* 0x0000000000107919 */ /* 0x000e220000002600 */
[----:B------:R-:W-:-:S04]  /*e900*/  IMAD.MOV.U32 R7, RZ, RZ, R22 ;  /* 0x000000ffff077224 */ /* 0x000fc800078e0016 */
[----:B------:R-:W0:Y:S08]  /*e910*/  LDC R17, c[0x0][0x144] ;  /* 0x00005100ff117b82 */ /* 0x000e300000000800 */
[----:B------:R-:W0:Y:S08]  /*e920*/  LDC R10, c[0x0][0x630] ;  /* 0x00018c00ff0a7b82 */ /* 0x000e300000000800 */
[----:B------:R-:W0:Y:S01]  /*e930*/  LDC.64 R12, c[0x0][0x620] ;  /* 0x00018800ff0c7b82 */ /* 0x000e220000000a00 */
[----:B-----5:R-:W-:-:S04]  /*e940*/  ISETP.NE.U32.AND P0, PT, R8, RZ, PT ;  /* 0x000000ff0800720c */ /* 0x020fc80003f05070 */
[----:B------:R-:W-:Y:S02]  /*e950*/  ISETP.NE.AND.EX P0, PT, R9, RZ, PT, P0 ;  /* 0x000000ff0900720c */ /* 0x000fe40003f05300 */
[----:B--2---:R-:W-:-:S05]  /*e960*/  I2FP.F32.U32 R0, R14 ;  /* 0x0000000e00007245 */ /* 0x004fca0000201000 */
[----:B------:R-:W-:-:S04]  /*e970*/  FMUL R0, R0, UR6 ;  /* 0x0000000600007c20 */ /* 0x000fc80008400000 */
[----:B------:R2:W0:Y:S02]  /*e980*/  F2I.U32.TRUNC.NTZ R15, R0 ;  /* 0x00000000000f7305 */ /* 0x000424000020f000 */
[----:B------:R-:W-:Y:S05]  /*e990*/  @!P0 BRA `(.L_x_297) ;  /* 0x0000000000288947 */ /* 0x000fea0003800000 */
[----:B--2---:R-:W2:Y:S02]  /*e9a0*/  LDC R0, c[0x0][0x634] ;  /* 0x00018d00ff007b82 */ /* 0x004ea40000000800 */
[----:B--2---:R-:W-:-:S05]  /*e9b0*/  IADD3 R7, P0, R19, R0, RZ ;  /* 0x0000000013077210 */ /* 0x004fca0007f1e0ff */
[----:B------:R-:W-:-:S04]  /*e9c0*/  IMAD.X R11, RZ, RZ, R22, P0 ;  /* 0x000000ffff0b7224 */ /* 0x000fc800000e0616 */
[----:B0-----:R-:W-:-:S04]  /*e9d0*/  IMAD.WIDE.U32 R2, R11, R8, RZ ;  /* 0x000000080b027225 */ /* 0x001fc800078e00ff */
[----:B------:R-:W-:-:S04]  /*e9e0*/  IMAD.WIDE.U32 R4, P0, R7, R9, R2 ;  /* 0x0000000907047225 */ /* 0x000fc80007800002 */
[----:B------:R-:W-:-:S04]  /*e9f0*/  IMAD.WIDE.U32 R2, R7, R8, RZ ;  /* 0x0000000807027225 */ /* 0x000fc800078e00ff */
[----:B------:R-:W-:Y:S01]  /*ea00*/  IMAD.X R7, RZ, RZ, RZ, P0 ;  /* 0x000000ffff077224 */ /* 0x000fe200000e06ff */
[----:B------:R-:W-:Y:S01]  /*ea10*/  IADD3 RZ, P0, R3, R4, RZ ;  /* 0x0000000403ff7210 */ /* 0x000fe20007f1e0ff */
[----:B------:R-:W-:-:S04]  /*ea20*/  IMAD.MOV.U32 R6, RZ, RZ, R5 ;  /* 0x000000ffff067224 */ /* 0x000fc800078e0005 */
[----:B------:R-:W-:-:S08]  /*ea30*/  IMAD.WIDE.U32.X R6, R11, R9, R6, P0 ;  /* 0x000000090b067225 */ /* 0x000fd000000e0406 */
.L_x_297:
[-CC-:B0-----:R-:W-:Y:S01]  /*ea40*/  SHF.R.U64 R24, R6, R10.reuse, R7.reuse ;  /* 0x0000000a06187219 */ /* 0x181fe20000001207 */
[----:B------:R-:W0:Y:S01]  /*ea50*/  LDC.64 R20, c[0x0][0x640] ;  /* 0x00019000ff147b82 */ /* 0x000e220000000a00 */
[----:B--2---:R-:W-:Y:S01]  /*ea60*/  SHF.R.U32.HI R0, RZ, R10, R7 ;  /* 0x0000000aff007219 */ /* 0x004fe20000011607 */
[----:B------:R-:W-:Y:S01]  /*ea70*/  IMAD.MOV.U32 R2, RZ, RZ, R19 ;  /* 0x000000ffff027224 */ /* 0x000fe200078e0013 */
[----:B------:R-:W-:Y:S01]  /*ea80*/  IADD3 R5, P0, RZ, -R24, RZ ;  /* 0x80000018ff057210 */ /* 0x000fe20007f1e0ff */
[----:B------:R-:W-:Y:S01]  /*ea90*/  IMAD.MOV R15, RZ, RZ, -R15 ;  /* 0x000000ffff0f7224 */ /* 0x000fe200078e0a0f */
[----:B------:R-:W-:Y:S01]  /*eaa0*/  ULDC UR6, c[0x0][0x154] ;  /* 0x0000550000067ab9 */ /* 0x000fe20000000800 */
[----:B------:R-:W-:Y:S02]  /*eab0*/  IMAD.MOV.U32 R7, RZ, RZ, 0x1 ;  /* 0x00000001ff077424 */ /* 0x000fe400078e00ff */
[----:B------:R-:W2:Y:S01]  /*eac0*/  LDC R4, c[0x0][0x618] ;  /* 0x00018600ff047b82 */ /* 0x000ea20000000800 */
[----:B------:R-:W-:-:S02]  /*ead0*/  IMAD.X R3, RZ, RZ, ~R0, P0 ;  /* 0x000000ffff037224 */ /* 0x000fc400000e0e00 */
[----:B------:R-:W-:Y:S02]  /*eae0*/  IMAD R15, R17, R15, R14 ;  /* 0x0000000f110f7224 */ /* 0x000fe400078e020e */
[-C--:B------:R-:W-:Y:S02]  /*eaf0*/  IMAD R0, R3, R12.reuse, RZ ;  /* 0x0000000c03007224 */ /* 0x080fe400078e02ff */
[----:B------:R-:W-:Y:S01]  /*eb00*/  IMAD.MOV.U32 R3, RZ, RZ, R22 ;  /* 0x000000ffff037224 */ /* 0x000fe200078e0016 */
[----:B------:R-:W5:Y:S01]  /*eb10*/  LDC R6, c[0x0][0x608] ;  /* 0x00018200ff067b82 */ /* 0x000f620000000800 */
[----:B------:R-:W-:-:S04]  /*eb20*/  IMAD.WIDE.U32 R2, R5, R12, R2 ;  /* 0x0000000c05027225 */ /* 0x000fc800078e0002 */
[----:B------:R-:W-:-:S03]  /*eb30*/  IMAD R5, R5, R13, R0 ;  /* 0x0000000d05057224 */ /* 0x000fc600078e0200 */
[----:B------:R-:W1:Y:S01]  /*eb40*/  LDC R18, c[0x0][0x658] ;  /* 0x00019600ff127b82 */ /* 0x000e620000000800 */
[----:B------:R-:W-:Y:S01]  /*eb50*/  I2FP.F32.U32 R0, R16 ;  /* 0x0000001000007245 */ /* 0x000fe20000201000 */
[----:B------:R-:W-:Y:S01]  /*eb60*/  IMAD.IADD R3, R3, 0x1, R5 ;  /* 0x0000000103037824 */ /* 0x000fe200078e0205 */
[----:B0-----:R-:W-:Y:S01]  /*eb70*/  ISETP.NE.U32.AND P0, PT, R20, RZ, PT ;  /* 0x000000ff1400720c */ /* 0x001fe20003f05070 */
[----:B------:R-:W-:Y:S02]  /*eb80*/  IMAD.MOV.U32 R5, RZ, RZ, -0x1 ;  /* 0xffffffffff057424 */ /* 0x000fe400078e00ff */
[----:B------:R-:W-:Y:S02]  /*eb90*/  FMUL R0, R0, UR6 ;  /* 0x0000000600007c20 */ /* 0x000fe40008400000 */
[----:B------:R-:W0:Y:S01]  /*eba0*/  LDC R13, c[0x0][0x148] ;  /* 0x00005200ff0d7b82 */ /* 0x000e220000000800 */
[----:B--2---:R-:W-:Y:S01]  /*ebb0*/  SHF.R.U64 R10, R2, R4, R3 ;  /* 0x00000004020a7219 */ /* 0x004fe20000001203 */
[----:B------:R2:W0:Y:S01]  /*ebc0*/  F2I.U32.TRUNC.NTZ R12, R0 ;  /* 0x00000000000c7305 */ /* 0x000422000020f000 */
[----:B------:R-:W-:-:S02]  /*ebd0*/  ISETP.NE.AND.EX P0, PT, R21, RZ, PT, P0 ;  /* 0x000000ff1500720c */ /* 0x000fc40003f05300 */
[----:B------:R-:W-:-:S03]  /*ebe0*/  SHF.R.U32.HI R3, RZ, R4, R3 ;  /* 0x00000004ff037219 */ /* 0x000fc60000011603 */
[----:B------:R-:W0:Y:S01]  /*ebf0*/  LDC R14, c[0x0][0x600] ;  /* 0x00018000ff0e7b82 */ /* 0x000e220000000800 */
[-CC-:B-----5:R-:W-:Y:S02]  /*ec00*/  SHF.R.U64 R8, R10, R6.reuse, R3.reuse ;  /* 0x000000060a087219 */ /* 0x1a0fe40000001203 */
[----:B------:R-:W-:-:S05]  /*ec10*/  SHF.R.U32.HI R3, RZ, R6, R3 ;  /* 0x00000006ff037219 */ /* 0x000fca0000011603 */
[----:B------:R-:W0:Y:S01]  /*ec20*/  LDC R19, c[0x0][0x648] ;  /* 0x00019200ff137b82 */ /* 0x000e220000000800 */
[-CC-:B-1----:R-:W-:Y:S02]  /*ec30*/  SHF.R.U64 R11, R8, R18.reuse, R3.reuse ;  /* 0x00000012080b7219 */ /* 0x182fe40000001203 */
[-C--:B------:R-:W-:Y:S02]  /*ec40*/  SHF.L.U32 R5, R5, R18.reuse, RZ ;  /* 0x0000001205057219 */ /* 0x080fe400000006ff */
[-C--:B------:R-:W-:Y:S01]  /*ec50*/  SHF.R.U32.HI R3, RZ, R18.reuse, R3 ;  /* 0x00000012ff037219 */ /* 0x080fe20000011603 */
[----:B------:R-:W-:Y:S01]  /*ec60*/  IMAD.MOV.U32 R2, RZ, RZ, R11 ;  /* 0x000000ffff027224 */ /* 0x000fe200078e000b */
[----:B------:R-:W-:Y:S01]  /*ec70*/  SHF.L.U32 R40, R7, R18, RZ ;  /* 0x0000001207287219 */ /* 0x000fe200000006ff */
[----:B------:R-:W1:Y:S01]  /*ec80*/  LDC R22, c[0x0][0x638] ;  /* 0x00018e00ff167b82 */ /* 0x000e620000000800 */
[----:B------:R-:W-:-:S07]  /*ec90*/  LOP3.LUT R17, RZ, R5, RZ, 0x33, !PT ;  /* 0x00000005ff117212 */ /* 0x000fce00078e33ff */
[----:B------:R-:W0:Y:S01]  /*eca0*/  LDC R23, c[0x0][0x610] ;  /* 0x00018400ff177b82 */ /* 0x000e220000000800 */
[----:B--2---:R-:W-:Y:S05]  /*ecb0*/  @!P0 BRA `(.L_x_298) ;  /* 0x0000000000288947 */ /* 0x004fea0003800000 */
[----:B------:R-:W2:Y:S02]  /*ecc0*/  LDC R0, c[0x0][0x64c] ;  /* 0x00019300ff007b82 */ /* 0x000ea40000000800 */
[----:B--2---:R-:W-:-:S05]  /*ecd0*/  IADD3 R7, P0, R11, R0, RZ ;  /* 0x000000000b077210 */ /* 0x004fca0007f1e0ff */
        /* <DEDUP_REMOVED lines=8> */
.L_x_298:
[----:B0-----:R-:W-:Y:S01]  /*ed60*/  SHF.R.U64 R0, R2, R19, R3 ;  /* 0x0000001302007219 */ /* 0x001fe20000001203 */
[----:B------:R-:W-:Y:S01]  /*ed70*/  VIADD R3, R14, 0xffffffff ;  /* 0xffffffff0e037836 */ /* 0x000fe20000000000 */
[----:B------:R-:W-:Y:S01]  /*ed80*/  LOP3.LUT R5, R8, R17, RZ, 0xc0, !PT ;  /* 0x0000001108057212 */ /* 0x000fe200078ec0ff */
[----:B------:R-:W-:Y:S01]  /*ed90*/  IMAD.MOV R12, RZ, RZ, -R12 ;  /* 0x000000ffff0c7224 */ /* 0x000fe200078e0a0c */
[----:B------:R-:W-:Y:S01]  /*eda0*/  R2UR UR22, R24 ;  /* 0x00000000181672ca */ /* 0x000fe200000e0000 */
[----:B------:R-:W-:Y:S01]  /*edb0*/  IMAD.MOV R2, RZ, RZ, -R0 ;  /* 0x000000ffff027224 */ /* 0x000fe200078e0a00 */
[----:B------:R-:W-:Y:S01]  /*edc0*/  LOP3.LUT R3, R10, R3, RZ, 0xc0, !PT ;  /* 0x000000030a037212 */ /* 0x000fe200078ec0ff */
[----:B------:R-:W-:Y:S02]  /*edd0*/  IMAD R40, R40, R0, R5 ;  /* 0x0000000028287224 */ /* 0x000fe400078e0205 */
[----:B------:R-:W-:Y:S02]  /*ede0*/  @P4 IMAD R15, R13, R12, R16 ;  /* 0x0000000c0d0f4224 */ /* 0x000fe400078e0210 */
[----:B-1----:R-:W-:-:S02]  /*edf0*/  IMAD R0, R2, R22, R11 ;  /* 0x0000001602007224 */ /* 0x002fc400078e020b */
[----:B------:R-:W-:Y:S02]  /*ee00*/  IMAD R40, R40, R23, R15 ;  /* 0x0000001728287224 */ /* 0x000fe400078e020f */
[----:B------:R-:W-:Y:S02]  /*ee10*/  IMAD R3, R0, R14, R3 ;  /* 0x0000000e00037224 */ /* 0x000fe400078e0203 */
[----:B------:R-:W-:-:S03]  /*ee20*/  IMAD.MOV.U32 R0, RZ, RZ, 0x1 ;  /* 0x00000001ff007424 */ /* 0x000fc600078e00ff */
[----:B------:R-:W-:Y:S02]  /*ee30*/  SEL R2, R3, R40, !P4 ;  /* 0x0000002803027207 */ /* 0x000fe40006000000 */
[----:B------:R-:W-:-:S03]  /*ee40*/  SEL R40, R40, R3, !P4 ;  /* 0x0000000328287207 */ /* 0x000fc60006000000 */
[----:B------:R2:W-:Y:S04]  /*ee50*/  STL [R1+0x88], R2 ;  /* 0x0000880201007387 */ /* 0x0005e80000100800 */
.L_x_296:
[----:B------:R0:W-:Y:S01]  /*ee60*/  STL [R1+0x8c], R40 ;  /* 0x00008c2801007387 */ /* 0x0001e20000100800 */
[----:B------:R-:W-:-:S13]  /*ee70*/  LOP3.LUT P0, RZ, R0, 0xff, RZ, 0xc0, !PT ;  /* 0x000000ff00ff7812 */ /* 0x000fda000780c0ff */
[----:B0-----:R-:W-:Y:S05]  /*ee80*/  @P0 BRA `(.L_x_299) ;  /* 0xffffff2400100947 */ /* 0x001fea000383ffff */
[----:B------:R-:W-:Y:S05]  /*ee90*/  EXIT ;  /* 0x000000000000794d */ /* 0x000fea0003800000 */
.L_x_7:
[----:B------:R-:W2:Y:S01]  /*eea0*/  LDL R22, [R1+0x84] ;  /* 0x0000840001167983 */ /* 0x000ea20000100800 */
[----:B------:R-:W-:-:S03]  /*eeb0*/  ULDC.64 UR4, c[0x0][0x650] ;  /* 0x0001940000047ab9 */ /* 0x000fc60000000a00 */
[----:B0-----:R-:W3:Y:S01]  /*eec0*/  LDL R23, [R1+0x80] ;  /* 0x0000800001177983 */ /* 0x001ee20000100800 */
[----:B------:R-:W-:Y:S01]  /*eed0*/  PRMT R4, RZ, 0x7610, R4 ;  /* 0x00007610ff047816 */ /* 0x000fe20000000004 */
[----:B------:R-:W-:Y:S02]  /*eee0*/  IMAD.MOV.U32 R5, RZ, RZ, -0x1 ;  /* 0xffffffffff057424 */ /* 0x000fe400078e00ff */
[----:B------:R-:W-:Y:S02]  /*eef0*/  IMAD.MOV.U32 R7, RZ, RZ, -0x1 ;  /* 0xffffffffff077424 */ /* 0x000fe400078e00ff */
[----:B------:R-:W-:Y:S01]  /*ef00*/  IMAD.MOV.U32 R6, RZ, RZ, -0x1 ;  /* 0xffffffffff067424 */ /* 0x000fe200078e00ff */
[----:B--2---:R-:W-:-:S04]  /*ef10*/  ISETP.GE.U32.AND P0, PT, R22, UR4, PT ;  /* 0x0000000416007c0c */ /* 0x004fc8000bf06070 */
[----:B---3--:R-:W-:-:S13]  /*ef20*/  ISETP.GE.U32.AND.EX P0, PT, R23, UR5, PT, P0 ;  /* 0x0000000517007c0c */ /* 0x008fda000bf06100 */
[----:B------:R-:W-:Y:S05]  /*ef30*/  @P0 BRA `(.L_x_300) ;  /* 0x00000004002c0947 */ /* 0x000fea0003800000 */
[----:B------:R-:W0:Y:S01]  /*ef40*/  LDC.64 R14, c[0x0][0x628] ;  /* 0x00018a00ff0e7b82 */ /* 0x000e220000000a00 */
[----:B------:R-:W-:Y:S02]  /*ef50*/  IMAD.MOV.U32 R8, RZ, RZ, R22 ;  /* 0x000000ffff087224 */ /* 0x000fe400078e0016 */
[----:B------:R-:W-:-:S05]  /*ef60*/  IMAD.MOV.U32 R9, RZ, RZ, R23 ;  /* 0x000000ffff097224 */ /* 0x000fca00078e0017 */
[----:B------:R-:W1:Y:S08]  /*ef70*/  LDC R10, c[0x0][0x630] ;  /* 0x00018c00ff0a7b82 */ /* 0x000e700000000800 */
[----:B------:R-:W2:Y:S01]  /*ef80*/  LDC.64 R16, c[0x0][0x620] ;  /* 0x00018800ff107b82 */ /* 0x000ea20000000a00 */
[----:B0-----:R-:W-:-:S04]  /*ef90*/  ISETP.NE.U32.AND P0, PT, R14, RZ, PT ;  /* 0x000000ff0e00720c */ /* 0x001fc80003f05070 */
[----:B------:R-:W-:-:S13]  /*efa0*/  ISETP.NE.AND.EX P0, PT, R15, RZ, PT, P0 ;  /* 0x000000ff0f00720c */ /* 0x000fda0003f05300 */
[----:B-12---:R-:W-:Y:S05]  /*efb0*/  @!P0 BRA `(.L_x_301) ;  /* 0x0000000000288947 */ /* 0x006fea0003800000 */
[----:B------:R-:W0:Y:S02]  /*efc0*/  LDC R4, c[0x0][0x634] ;  /* 0x00018d00ff047b82 */ /* 0x000e240000000800 */
[----:B0-----:R-:W-:-:S05]  /*efd0*/  IADD3 R9, P0, R22, R4, RZ ;  /* 0x0000000416097210 */ /* 0x001fca0007f1e0ff */
        /* <DEDUP_REMOVED lines=8> */
.L_x_301:
[----:B------:R-:W0:Y:S01]  /*f060*/  LDC.64 R20, c[0x0][0x640] ;  /* 0x00019000ff147b82 */ /* 0x000e220000000a00 */
[-CC-:B------:R-:W-:Y:S02]  /*f070*/  SHF.R.U64 R14, R8, R10.reuse, R9.reuse ;  /* 0x0000000a080e7219 */ /* 0x180fe40000001209 */
[----:B------:R-:W-:Y:S02]  /*f080*/  SHF.R.U32.HI R4, RZ, R10, R9 ;  /* 0x0000000aff047219 */ /* 0x000fe40000011609 */
[----:B------:R-:W-:-:S03]  /*f090*/  IADD3 R7, P0, RZ, -R14, RZ ;  /* 0x8000000eff077210 */ /* 0x000fc60007f1e0ff */
[----:B------:R-:W1:Y:S02]  /*f0a0*/  LDC R8, c[0x0][0x618] ;  /* 0x00018600ff087b82 */ /* 0x000e640000000800 */
[----:B------:R-:W-:Y:S02]  /*f0b0*/  IMAD.X R5, RZ, RZ, ~R4, P0 ;  /* 0x000000ffff057224 */ /* 0x000fe400000e0e04 */
[----:B------:R-:W-:Y:S02]  /*f0c0*/  IMAD.MOV.U32 R4, RZ, RZ, R22 ;  /* 0x000000ffff047224 */ /* 0x000fe400078e0016 */
[-C--:B------:R-:W-:Y:S02]  /*f0d0*/  IMAD R6, R5, R16.reuse, RZ ;  /* 0x0000001005067224 */ /* 0x080fe400078e02ff */
[----:B------:R-:W2:Y:S01]  /*f0e0*/  LDC R18, c[0x0][0x608] ;  /* 0x00018200ff127b82 */ /* 0x000ea20000000800 */
[----:B------:R-:W-:Y:S02]  /*f0f0*/  IMAD.MOV.U32 R5, RZ, RZ, R23 ;  /* 0x000000ffff057224 */ /* 0x000fe400078e0017 */
[----:B------:R-:W-:-:S05]  /*f100*/  IMAD.WIDE.U32 R4, R7, R16, R4 ;  /* 0x0000001007047225 */ /* 0x000fca00078e0004 */
[----:B------:R-:W3:Y:S01]  /*f110*/  LDC R19, c[0x0][0x658] ;  /* 0x00019600ff137b82 */ /* 0x000ee20000000800 */
[----:B------:R-:W-:Y:S01]  /*f120*/  IMAD R7, R7, R17, R6 ;  /* 0x0000001107077224 */ /* 0x000fe200078e0206 */
[----:B0-----:R-:W-:Y:S01]  /*f130*/  ISETP.NE.U32.AND P0, PT, R20, RZ, PT ;  /* 0x000000ff1400720c */ /* 0x001fe20003f05070 */
[----:B------:R-:W-:Y:S02]  /*f140*/  IMAD.MOV.U32 R6, RZ, RZ, -0x1 ;  /* 0xffffffffff067424 */ /* 0x000fe400078e00ff */
[----:B------:R-:W-:Y:S01]  /*f150*/  IMAD.IADD R5, R5, 0x1, R7 ;  /* 0x0000000105057824 */ /* 0x000fe200078e0207 */
[----:B------:R-:W-:Y:S02]  /*f160*/  ISETP.NE.AND.EX P0, PT, R21, RZ, PT, P0 ;  /* 0x000000ff1500720c */ /* 0x000fe40003f05300 */
[----:B------:R-:W0:Y:S02]  /*f170*/  LDC R17, c[0x0][0x600] ;  /* 0x00018000ff117b82 */ /* 0x000e240000000800 */
[----:B-1----:R-:W-:-:S02]  /*f180*/  SHF.R.U64 R10, R4, R8, R5 ;  /* 0x00000008040a7219 */ /* 0x002fc40000001205 */
[----:B------:R-:W-:-:S04]  /*f190*/  SHF.R.U32.HI R5, RZ, R8, R5 ;  /* 0x00000008ff057219 */ /* 0x000fc80000011605 */
[----:B------:R-:W1:Y:S01]  /*f1a0*/  LDC R22, c[0x0][0x648] ;  /* 0x00019200ff167b82 */ /* 0x000e620000000800 */
[-CC-:B--2---:R-:W-:Y:S02]  /*f1b0*/  SHF.R.U64 R15, R10, R18.reuse, R5.reuse ;  /* 0x000000120a0f7219 */ /* 0x184fe40000001205 */
[----:B------:R-:W-:Y:S01]  /*f1c0*/  SHF.R.U32.HI R4, RZ, R18, R5 ;  /* 0x00000012ff047219 */ /* 0x000fe20000011605 */
[----:B------:R-:W-:-:S04]  /*f1d0*/  IMAD.MOV.U32 R18, RZ, RZ, 0x1 ;  /* 0x00000001ff127424 */ /* 0x000fc800078e00ff */
[----:B------:R-:W2:Y:S01]  /*f1e0*/  LDC R23, c[0x0][0x638] ;  /* 0x00018e00ff177b82 */ /* 0x000ea20000000800 */
[-CC-:B---3--:R-:W-:Y:S02]  /*f1f0*/  SHF.R.U64 R16, R15, R19.reuse, R4.reuse ;  /* 0x000000130f107219 */ /* 0x188fe40000001204 */
[-C--:B------:R-:W-:Y:S02]  /*f200*/  SHF.L.U32 R6, R6, R19.reuse, RZ ;  /* 0x0000001306067219 */ /* 0x080fe400000006ff */
[----:B------:R-:W-:Y:S01]  /*f210*/  SHF.R.U32.HI R5, RZ, R19, R4 ;  /* 0x00000013ff057219 */ /* 0x000fe20000011604 */
[----:B------:R-:W-:Y:S01]  /*f220*/  IMAD.MOV.U32 R4, RZ, RZ, R16 ;  /* 0x000000ffff047224 */ /* 0x000fe200078e0010 */
[----:B------:R-:W-:Y:S01]  /*f230*/  LOP3.LUT R24, RZ, R6, RZ, 0x33, !PT ;  /* 0x00000006ff187212 */ /* 0x000fe200078e33ff */
[----:B------:R-:W3:Y:S01]  /*f240*/  LDC R25, c[0x0][0x610] ;  /* 0x00018400ff197b82 */ /* 0x000ee20000000800 */
[----:B------:R-:W-:Y:S05]  /*f250*/  @!P0 BRA `(.L_x_302) ;  /* 0x0000000000288947 */ /* 0x000fea0003800000 */
        /* <DEDUP_REMOVED lines=10> */
.L_x_302:
[----:B-1----:R-:W-:Y:S01]  /*f300*/  SHF.R.U64 R4, R4, R22, R5 ;  /* 0x0000001604047219 */ /* 0x002fe20000001205 */
[----:B0-----:R-:W-:Y:S01]  /*f310*/  VIADD R7, R17, 0xffffffff ;  /* 0xffffffff11077836 */ /* 0x001fe20000000000 */
[----:B------:R-:W-:Y:S01]  /*f320*/  SHF.L.U32 R18, R18, R19, RZ ;  /* 0x0000001312127219 */ /* 0x000fe200000006ff */
[----:B------:R-:W-:Y:S01]  /*f330*/  @P4 IMAD R0, R11, R12, R2 ;  /* 0x0000000c0b004224 */ /* 0x000fe200078e0202 */
[----:B------:R-:W-:Y:S01]  /*f340*/  LOP3.LUT R3, R15, R24, RZ, 0xc0, !PT ;  /* 0x000000180f037212 */ /* 0x000fe200078ec0ff */
[----:B------:R-:W-:Y:S01]  /*f350*/  IMAD.MOV R5, RZ, RZ, -R4 ;  /* 0x000000ffff057224 */ /* 0x000fe200078e0a04 */
[----:B------:R-:W-:Y:S01]  /*f360*/  LOP3.LUT R7, R10, R7, RZ, 0xc0, !PT ;  /* 0x000000070a077212 */ /* 0x000fe200078ec0ff */
[----:B------:R-:W-:Y:S02]  /*f370*/  IMAD.MOV.U32 R6, RZ, RZ, R14 ;  /* 0x000000ffff067224 */ /* 0x000fe400078e000e */
[----:B------:R-:W-:Y:S02]  /*f380*/  IMAD R3, R18, R4, R3 ;  /* 0x0000000412037224 */ /* 0x000fe400078e0203 */
[----:B--2---:R-:W-:-:S02]  /*f390*/  IMAD R2, R5, R23, R16 ;  /* 0x0000001705027224 */ /* 0x004fc400078e0210 */
[----:B---3--:R-:W-:Y:S02]  /*f3a0*/  IMAD R0, R3, R25, R0 ;  /* 0x0000001903007224 */ /* 0x008fe400078e0200 */
[----:B------:R-:W-:Y:S02]  /*f3b0*/  IMAD R5, R2, R17, R7 ;  /* 0x0000001102057224 */ /* 0x000fe400078e0207 */
[----:B------:R-:W-:-:S03]  /*f3c0*/  IMAD.MOV.U32 R4, RZ, RZ, 0x1 ;  /* 0x00000001ff047424 */ /* 0x000fc600078e00ff */
[----:B------:R-:W-:Y:S02]  /*f3d0*/  SEL R7, R5, R0, !P4 ;  /* 0x0000000005077207 */ /* 0x000fe40006000000 */
[----:B------:R-:W-:-:S07]  /*f3e0*/  SEL R5, R0, R5, !P4 ;  /* 0x0000000500057207 */ /* 0x000fce0006000000 */
.L_x_300:
[----:B------:R-:W-:-:S08]  /*f3f0*/  NOP ;  /* 0x0000000000007918 */ /* 0x000fd00000000000 */
[----:B------:R-:W0:-:S00]  /*f400*/  USETMAXREG.DEALLOC.CTAPOOL 0x28 ;  /* 0x00000028000079c8 */ /* 0x000e0000080e0500 */
[----:B------:R-:W-:-:S13]  /*f410*/  ISETP.NE.AND P0, PT, RZ, UR8, PT ;  /* 0x00000008ff007c0c */ /* 0x000fda000bf05270 */
[----:B------:R-:W-:Y:S05]  /*f420*/  @P0 EXIT ;  /* 0x000000000000094d */ /* 0x000fea0003800000 */
[----:B0-----:R-:W-:Y:S01]  /*f430*/  LOP3.LUT P0, RZ, R4, 0xff, RZ, 0xc0, !PT ;  /* 0x000000ff04ff7812 */ /* 0x001fe2000780c0ff */
[----:B------:R-:W-:Y:S02]  /*f440*/  IMAD.MOV.U32 R0, RZ, RZ, 0x1 ;  /* 0x00000001ff007424 */ /* 0x000fe400078e00ff */
[----:B------:R-:W-:-:S10]  /*f450*/  IMAD.MOV.U32 R8, RZ, RZ, RZ ;  /* 0x000000ffff087224 */ /* 0x000fd400078e00ff */
[----:B------:R-:W-:Y:S05]  /*f460*/  @!P0 BRA `(.L_x_303) ;  /* 0x0000000c009c8947 */ /* 0x000fea0003800000 */
[----:B------:R-:W0:Y:S01]  /*f470*/  S2UR UR8, SR_CgaCtaId ;  /* 0x00000000000879c3 */ /* 0x000e220000008800 */
[----:B------:R-:W-:Y:S01]  /*f480*/  ULDC UR4, c[0x0][0x28c] ;  /* 0x0000a30000047ab9 */ /* 0x000fe20000000800 */
[----:B------:R-:W-:Y:S01]  /*f490*/  ULDC UR5, c[0x0][0x600] ;  /* 0x0001800000057ab9 */ /* 0x000fe20000000800 */
[----:B------:R-:W-:Y:S01]  /*f4a0*/  UIADD3 UR14, UR4, 0x3f, URZ ;  /* 0x0000003f040e7890 */ /* 0x000fe2000fffe03f */
[----:B------:R-:W-:Y:S01]  /*f4b0*/  BSSY B0, `(.L_x_303) ;  /* 0x00000e2000007945 */ /* 0x000fe20003800000 */
[----:B------:R-:W-:Y:S01]  /*f4c0*/  ULDC UR11, c[0x0][0x658] ;  /* 0x00019600000b7ab9 */ /* 0x000fe20000000800 */
[----:B------:R-:W-:Y:S01]  /*f4d0*/  UMOV UR12, 0xffffffff ;  /* 0xffffffff000c7882 */ /* 0x000fe20000000000 */
[----:B------:R-:W-:Y:S01]  /*f4e0*/  UMOV UR16, 0x1 ;  /* 0x0000000100107882 */ /* 0x000fe20000000000 */
[----:B------:R-:W-:Y:S01]  /*f4f0*/  USHF.R.S32.HI UR15, URZ, 0x1f, UR14 ;  /* 0x0000001f3f0f7899 */ /* 0x000fe2000801140e */
[----:B------:R-:W-:Y:S01]  /*f500*/  IMAD.MOV.U32 R9, RZ, RZ, 0x1 ;  /* 0x00000001ff097424 */ /* 0x000fe200078e00ff */
[----:B------:R-:W-:Y:S01]  /*f510*/  ULDC UR9, c[0x0][0xc] ;  /* 0x0000030000097ab9 */ /* 0x000fe20000000800 */
[----:B------:R-:W-:Y:S01]  /*f520*/  UIADD3 UR4, UR5, -0x1, URZ ;  /* 0xffffffff05047890 */ /* 0x000fe2000fffe03f */
[----:B------:R-:W-:Y:S01]  /*f530*/  IMAD.MOV.U32 R0, RZ, RZ, 0x1 ;  /* 0x00000001ff007424 */ /* 0x000fe200078e00ff */
[----:B------:R-:W-:Y:S01]  /*f540*/  USHF.L.U32 UR18, UR12, UR11, URZ ;  /* 0x0000000b0c127299 */ /* 0x000fe2000800063f */
[----:B------:R-:W-:Y:S01]  /*f550*/  IMAD.MOV.U32 R8, RZ, RZ, RZ ;  /* 0x000000ffff087224 */ /* 0x000fe200078e00ff */
[----:B------:R-:W-:Y:S01]  /*f560*/  USHF.L.U32 UR5, UR16, UR11, URZ ;  /* 0x0000000b10057299 */ /* 0x000fe2000800063f */
[----:B------:R-:W-:Y:S01]  /*f570*/  ULDC UR12, c[0x0][0x10] ;  /* 0x00000400000c7ab9 */ /* 0x000fe20000000800 */
[----:B------:R-:W-:Y:S01]  /*f580*/  ULEA.HI UR15, UR15, UR14, URZ, 0x6 ;  /* 0x0000000e0f0f7291 */ /* 0x000fe2000f8f303f */
[----:B------:R-:W-:Y:S01]  /*f590*/  UMOV UR22, 0x5 ;  /* 0x0000000500167882 */ /* 0x000fe20000000000 */
[----:B------:R-:W-:-:S02]  /*f5a0*/  ULOP3.LUT UR29, UR13, 0x2, URZ, 0xfc, !UPT ;  /* 0x000000020d1d7892 */ /* 0x000fc4000f8efc3f */
[----:B------:R-:W-:Y:S02]  /*f5b0*/  USHF.R.S32.HI UR19, URZ, 0x6, UR15 ;  /* 0x000000063f137899 */ /* 0x000fe4000801140f */
[----:B0-----:R-:W-:Y:S02]  /*f5c0*/  ULOP3.LUT UR10, UR8, 0x1, URZ, 0xc0, !UPT ;  /* 0x00000001080a7892 */ /* 0x001fe4000f8ec03f */
[----:B------:R-:W-:Y:S02]  /*f5d0*/  USHF.R.U32.HI UR30, URZ, 0x1, UR8 ;  /* 0x000000013f1e7899 */ /* 0x000fe40008011608 */
[----:B------:R-:W-:Y:S02]  /*f5e0*/  USHF.L.U32 UR6, UR8, 0x6, URZ ;  /* 0x0000000608067899 */ /* 0x000fe4000800063f */
[----:B------:R-:W-:Y:S02]  /*f5f0*/  USHF.L.U32 UR7, UR8, 0xc, URZ ;  /* 0x0000000c08077899 */ /* 0x000fe4000800063f */
[----:B------:R-:W-:-:S02]  /*f600*/  ULOP3.LUT UR8, UR8, 0xfffffffe, URZ, 0xc0, !UPT ;  /* 0xfffffffe08087892 */ /* 0x000fc4000f8ec03f */
[----:B------:R-:W-:Y:S02]  /*f610*/  UISETP.GT.U32.AND UP0, UPT, UR10, 0xffff, UPT ;  /* 0x0000ffff0a00788c */ /* 0x000fe4000bf04070 */
[----:B------:R-:W-:Y:S02]  /*f620*/  USHF.L.U32 UR20, UR16, UR8, URZ ;  /* 0x0000000810147299 */ /* 0x000fe4000800063f */
[----:B------:R-:W-:Y:S02]  /*f630*/  ULOP3.LUT UR11, UR8, 0x1, URZ, 0xfc, !UPT ;  /* 0x00000001080b7892 */ /* 0x000fe4000f8efc3f */
[----:B------:R-:W-:Y:S02]  /*f640*/  UIMAD.WIDE.U32 UR8, UR9, UR12, URZ ;  /* 0x0000000c090872a5 */ /* 0x000fe4000f8e003f */
[----:B------:R-:W-:Y:S01]  /*f650*/  USEL UR10, UR10, 0xffff, !UP0 ;  /* 0x0000ffff0a0a7887 */ /* 0x000fe2000c000000 */
[----:B------:R-:W-:Y:S01]  /*f660*/  ULDC UR12, c[0x0][0x14] ;  /* 0x00000500000c7ab9 */ /* 0x000fe20000000800 */
[----:B------:R-:W-:-:S02]  /*f670*/  USHF.L.U32 UR11, UR16, UR11, URZ ;  /* 0x0000000b100b7299 */ /* 0x000fc4000800063f */
[----:B------:R-:W-:Y:S02]  /*f680*/  UIMAD.WIDE.U32 UR24, UR8, UR12, URZ ;  /* 0x0000000c081872a5 */ /* 0x000fe4000f8e003f */
[----:B------:R-:W-:Y:S02]  /*f690*/  UIMAD UR21, UR9, UR12, URZ ;  /* 0x0000000c091572a4 */ /* 0x000fe4000f8e023f */
[----:B------:R-:W-:Y:S02]  /*f6a0*/  ULOP3.LUT UR10, UR10, 0xffff, URZ, 0xc0, !UPT ;  /* 0x0000ffff0a0a7892 */ /* 0x000fe4000f8ec03f */
[----:B------:R-:W-:Y:S02]  /*f6b0*/  ULOP3.LUT UR6, UR6, 0x40, URZ, 0xc0, !UPT ;  /* 0x0000004006067892 */ /* 0x000fe4000f8ec03f */
[----:B------:R-:W-:Y:S02]  /*f6c0*/  ULOP3.LUT UR7, UR7, 0x1000, URZ, 0xc0, !UPT ;  /* 0x0000100007077892 */ /* 0x000fe4000f8ec03f */
[----:B------:R-:W-:-:S02]  /*f6d0*/  ULOP3.LUT UR18, URZ, UR18, URZ, 0x33, !UPT ;  /* 0x000000123f127292 */ /* 0x000fc4000f8e333f */
[----:B------:R-:W-:Y:S02]  /*f6e0*/  ULOP3.LUT UR20, UR20, UR11, URZ, 0xfc, !UPT ;  /* 0x0000000b14147292 */ /* 0x000fe4000f8efc3f */
[----:B------:R-:W-:Y:S02]  /*f6f0*/  UIADD3 UR21, UR25, UR21, URZ ;  /* 0x0000001519157290 */ /* 0x000fe4000fffe03f */
[----:B------:R-:W-:Y:S02]  /*f700*/  USHF.L.U32 UR22, UR22, UR10, URZ ;  /* 0x0000000a16167299 */ /* 0x000fe4000800063f */
[----:B------:R-:W-:Y:S01]  /*f710*/  UIADD3 UR31, UR19, 0x1, URZ ;  /* 0x00000001131f7890 */ /* 0x000fe2000fffe03f */
[----:B------:R-:W-:-:S11]  /*f720*/  ULDC.64 UR32, c[0x0][0x198] ;  /* 0x0000660000207ab9 */ /* 0x000fd60000000a00 */
.L_x_314:
[----:B------:R-:W-:-:S03]  /*f730*/  UMOV UR8, 0xffffffff ;  /* 0xffffffff00087882 */ /* 0x000fc60000000000 */
[----:B------:R-:W-:Y:S05]  /*f740*/  BRA.DIV UR8, `(.L_x_304) ;  /* 0x0000000e08bc7947 */ /* 0x000fea000b800000 */
[----:B------:R-:W-:-:S13]  /*f750*/  ELECT P0, URZ, PT ;  /* 0x00000000003f782f */ /* 0x000fda0003800000 */
.L_x_324:
[----:B------:R-:W0:Y:S01]  /*f760*/  LDC R2, c[0x0][0x28c] ;  /* 0x0000a300ff027b82 */ /* 0x000e220000000800 */
[----:B------:R-:W-:Y:S01]  /*f770*/  BSSY B1, `(.L_x_305) ;  /* 0x000003d000017945 */ /* 0x000fe20003800000 */
[----:B0-----:R-:W-:-:S13]  /*f780*/  ISETP.LT.OR P0, PT, R2, 0x1, !P0 ;  /* 0x000000010200780c */ /* 0x001fda0004701670 */
[----:B------:R-:W-:Y:S05]  /*f790*/  @P0 BRA `(.L_x_306) ;  /* 0x0000000000e80947 */ /* 0x000fea0003800000 */
[----:B------:R-:W-:Y:S01]  /*f7a0*/  LEA R5, R5, UR30, 0x1 ;  /* 0x0000001e05057c11 */ /* 0x000fe2000f8e08ff */
[----:B------:R-:W-:Y:S01]  /*f7b0*/  IMAD.MOV.U32 R13, RZ, RZ, RZ ;  /* 0x000000ffff0d7224 */ /* 0x000fe200078e00ff */
[----:B------:R-:W-:Y:S01]  /*f7c0*/  LEA R7, R7, UR6, 0x7 ;  /* 0x0000000607077c11 */ /* 0x000fe2000f8e38ff */
[----:B------:R-:W-:Y:S02]  /*f7d0*/  IMAD.U32 R14, RZ, RZ, UR31 ;  /* 0x0000001fff0e7e24 */ /* 0x000fe4000f8e00ff */
[----:B------:R-:W-:Y:S02]  /*f7e0*/  IMAD.MOV.U32 R2, RZ, RZ, R0 ;  /* 0x000000ffff027224 */ /* 0x000fe400078e0000 */
[----:B------:R-:W-:Y:S02]  /*f7f0*/  IMAD.MOV.U32 R3, RZ, RZ, R8 ;  /* 0x000000ffff037224 */ /* 0x000fe400078e0008 */
[----:B------:R-:W-:-:S07]  /*f800*/  IMAD.SHL.U32 R10, R5, 0x80, RZ ;  /* 0x00000080050a7824 */ /* 0x000fce00078e00ff */
.L_x_309:
[----:B------:R-:W0:Y:S01]  /*f810*/  S2R R5, SR_CgaCtaId ;  /* 0x0000000000057919 */ /* 0x000e220000008800 */
[----:B------:R-:W-:Y:S01]  /*f820*/  MOV R4, 0x400 ;  /* 0x0000040000047802 */ /* 0x000fe20000000f00 */
[----:B------:R-:W1:Y:S03]  /*f830*/  S2R R15, SR_TID.X ;  /* 0x00000000000f7919 */ /* 0x000e660000002100 */
[----:B0-----:R-:W-:Y:S02]  /*f840*/  LEA R12, R5, R4, 0x18 ;  /* 0x00000004050c7211 */ /* 0x001fe400078ec0ff */
[----:B------:R-:W-:Y:S02]  /*f850*/  SHF.L.U32 R4, R2, 0x1f, RZ ;  /* 0x0000001f02047819 */ /* 0x000fe400000006ff */
[----:B-1----:R-:W-:Y:S01]  /*f860*/  LOP3.LUT P1, RZ, R15, 0x7f, RZ, 0xc0, !PT ;  /* 0x0000007f0fff7812 */ /* 0x002fe2000782c0ff */
[----:B------:R-:W-:-:S04]  /*f870*/  IMAD R11, R3, 0x8, R12 ;  /* 0x00000008030b7824 */ /* 0x000fc800078e020c */
[----:B------:R-:W0:Y:S08]  /*f880*/  SYNCS.PHASECHK.TRANS64.TRYWAIT P0, [R11+URZ+0x18], R4 ;  /* 0x000018040b0075a7 */ /* 0x000e30000800017f */
[----:B------:R-:W1:Y:S01]  /*f890*/  @!P1 LDC R5, c[0x0][0x500] ;  /* 0x00014000ff059b82 */ /* 0x000e620000000800 */
[----:B0-----:R-:W-:Y:S05]  /*f8a0*/  @!P0 BRA `(.L_x_307) ;  /* 0x0000000c00848947 */ /* 0x001fea0003800000 */
.L_x_325:
[----:B------:R-:W-:Y:S01]  /*f8b0*/  UPRMT UR8, UR29, 0x9910, URZ ;  /* 0x000099101d087896 */ /* 0x000fe2000800003f */
[----:B-1----:R1:W-:Y:S03]  /*f8c0*/  @!P1 SYNCS.ARRIVE.TRANS64 RZ, [R11+URZ], R5 ;  /* 0x000000050bff99a7 */ /* 0x0023e6000800003f */
[----:B------:R-:W-:-:S06]  /*f8d0*/  UISETP.NE.AND UP0, UPT, UR8, 0x2, UPT ;  /* 0x000000020800788c */ /* 0x000fcc000bf05270 */
[----:B------:R-:W-:-:S13]  /*f8e0*/  PLOP3.LUT P0, PT, PT, PT, UP0, 0x80, 0x0 ;  /* 0x000000000000781c */ /* 0x000fda0003f0f008 */
[----:B-1----:R-:W-:Y:S05]  /*f8f0*/  @P0 BRA `(.L_x_308) ;  /* 0x0000000000040947 */ /* 0x002fea0003800000 */
[----:B------:R-:W-:Y:S01]  /*f900*/  BPT.TRAP 0x1 ;  /* 0x000000040000795c */ /* 0x000fe20000300000 */
.L_x_308:
[C---:B0-----:R-:W-:Y:S01]  /*f910*/  LEA R4, R3.reuse, UR30, 0x1 ;  /* 0x0000001e03047c11 */ /* 0x041fe2000f8e08ff */
[----:B------:R-:W-:Y:S01]  /*f920*/  VIADD R14, R14, 0xffffffff ;  /* 0xffffffff0e0e7836 */ /* 0x000fe20000000000 */
[----:B------:R-:W-:Y:S01]  /*f930*/  R2UR UR11, R3 ;  /* 0x00000000030b72ca */ /* 0x000fe200000e0000 */
[----:B------:R-:W-:Y:S01]  /*f940*/  UIADD3 UR14, UP0, UR32, 0xf0, URZ ;  /* 0x000000f0200e7890 */ /* 0x000fe2000ff1e03f */
[----:B------:R-:W-:Y:S01]  /*f950*/  R2UR UR26, R12 ;  /* 0x000000000c1a72ca */ /* 0x000fe200000e0000 */
[----:B------:R-:W-:Y:S01]  /*f960*/  IMAD.U32 R4, R4, 0x2000, R12 ;  /* 0x0000200004047824 */ /* 0x000fe200078e000c */
[----:B------:R-:W-:Y:S01]  /*f970*/  R2UR UR27, R10 ;  /* 0x000000000a1b72ca */ /* 0x000fe200000e0000 */
[----:B------:R-:W-:Y:S01]  /*f980*/  UIADD3 UR34, UP1, UR32, 0x1f0, URZ ;  /* 0x000001f020227890 */ /* 0x000fe2000ff3e03f */
[----:B------:R-:W-:Y:S01]  /*f990*/  R2UR UR9, R11 ;  /* 0x000000000b0972ca */ /* 0x000fe200000e0000 */
[----:B------:R-:W-:Y:S01]  /*f9a0*/  UIADD3.X UR15, URZ, UR33, URZ, UP0, !UPT ;  /* 0x000000213f0f7290 */ /* 0x000fe200087fe43f */
[----:B------:R-:W-:Y:S01]  /*f9b0*/  R2UR UR8, R4 ;  /* 0x00000000040872ca */ /* 0x000fe200000e0000 */
[----:B------:R-:W-:Y:S01]  /*f9c0*/  UPRMT UR23, URZ, 0x5410, UR22 ;  /* 0x000054103f177896 */ /* 0x000fe20008000016 */
[----:B------:R-:W-:Y:S01]  /*f9d0*/  R2UR UR10, R13 ;  /* 0x000000000d0a72ca */ /* 0x000fe200000e0000 */
[----:B------:R-:W-:Y:S01]  /*f9e0*/  VIADD R3, R3, 0x1 ;  /* 0x0000000103037836 */ /* 0x000fe20000000000 */
[----:B------:R-:W-:Y:S01]  /*f9f0*/  R2UR UR12, R6 ;  /* 0x00000000060c72ca */ /* 0x000fe200000e0000 */
[----:B------:R-:W-:Y:S01]  /*fa00*/  ULEA UR11, UR11, UR7, 0xd ;  /* 0x000000070b0b7291 */ /* 0x000fe2000f8e683f */
[----:B------:R-:W-:Y:S01]  /*fa10*/  R2UR UR28, R7 ;  /* 0x00000000071c72ca */ /* 0x000fe200000e0000 */
[----:B------:R-:W-:Y:S01]  /*fa20*/  UPRMT UR36, URZ, 0x5410, UR20 ;  /* 0x000054103f247896 */ /* 0x000fe20008000014 */
[----:B------:R-:W-:Y:S01]  /*fa30*/  ISETP.GT.AND P1, PT, R14, 0x1, PT ;  /* 0x000000010e00780c */ /* 0x000fe20003f24270 */
[----:B------:R-:W-:Y:S01]  /*fa40*/  UIADD3 UR26, UR26, 0xc100, UR11 ;  /* 0x0000c1001a1a7890 */ /* 0x000fe2000fffe00b */
[----:B------:R-:W-:Y:S01]  /*fa50*/  ISETP.NE.AND P0, PT, R3, 0x3, PT ;  /* 0x000000030300780c */ /* 0x000fe20003f05270 */
[----:B------:R-:W-:Y:S01]  /*fa60*/  UIADD3.X UR35, URZ, UR33, URZ, UP1, !UPT ;  /* 0x000000213f237290 */ /* 0x000fe20008ffe43f */
[----:B------:R-:W-:Y:S01]  /*fa70*/  VIADD R13, R13, 0x40 ;  /* 0x000000400d0d7836 */ /* 0x000fe20000000000 */
[----:B------:R-:W-:Y:S01]  /*fa80*/  UIADD3 UR8, UR8, 0x100, URZ ;  /* 0x0000010008087890 */ /* 0x000fe2000fffe03f */
[----:B------:R-:W-:Y:S01]  /*fa90*/  SEL R5, RZ, 0x1, P0 ;  /* 0x00000001ff057807 */ /* 0x000fe20000000000 */
[----:B------:R-:W-:Y:S01]  /*faa0*/  UMOV UR16, 0x0 ;  /* 0x0000000000107882 */ /* 0x000fe20000000000 */
[----:B------:R-:W-:Y:S01]  /*fab0*/  UMOV UR17, 0x10000000 ;  /* 0x1000000000117882 */ /* 0x000fe20000000000 */
[----:B------:R-:W-:Y:S01]  /*fac0*/  UMOV UR11, UR27 ;  /* 0x0000001b000b7c82 */ /* 0x000fe20008000000 */
[----:B------:R-:W-:-:S02]  /*fad0*/  LOP3.LUT R2, R2, R5, RZ, 0x3c, !PT ;  /* 0x0000000502027212 */ /* 0x000fc400078e3cff */
[----:B------:R-:W-:Y:S02]  /*fae0*/  SEL R3, R3, RZ, P0 ;  /* 0x000000ff03037207 */ /* 0x000fe40000000000 */
[----:B------:R0:W-:Y:S02]  /*faf0*/  UTMALDG.3D.MULTICAST [UR8], [UR14], UR23, desc[UR16] ;  /* 0x000010080e0073b4 */ /* 0x0001e40008011817 */
[----:B0-----:R-:W-:Y:S01]  /*fb00*/  UMOV UR8, UR26 ;  /* 0x0000001a00087c82 */ /* 0x001fe20008000000 */
[----:B------:R-:W-:Y:S02]  /*fb10*/  UMOV UR11, UR28 ;  /* 0x0000001c000b7c82 */ /* 0x000fe40008000000 */
[----:B------:R0:W-:Y:S02]  /*fb20*/  UTMALDG.3D.MULTICAST [UR8], [UR34], UR36, desc[UR16] ;  /* 0x00001008220073b4 */ /* 0x0001e40008011824 */
[----:B0-----:R-:W-:Y:S05]  /*fb30*/  @P1 BRA `(.L_x_309) ;  /* 0xfffffffc00341947 */ /* 0x001fea000383ffff */
.L_x_306:
[----:B------:R-:W-:Y:S05]  /*fb40*/  BSYNC B1 ;  /* 0x0000000000017941 */ /* 0x000fea0003800000 */
.L_x_305:
[----:B------:R-:W2:Y:S01]  /*fb50*/  LDL.LU R15, [R1+0x80] ;  /* 0x00008000010f7983 */ /* 0x000ea20000300800 */
[----:B------:R-:W-:Y:S01]  /*fb60*/  LOP3.LUT P1, RZ, R9, 0xff, RZ, 0xc0, !PT ;  /* 0x000000ff09ff7812 */ /* 0x000fe2000782c0ff */
[----:B------:R-:W-:Y:S01]  /*fb70*/  VIADD R8, R8, UR19 ;  /* 0x0000001308087c36 */ /* 0x000fe20008000000 */
[----:B------:R-:W-:Y:S01]  /*fb80*/  ULDC.64 UR8, c[0x0][0x650] ;  /* 0x0001940000087ab9 */ /* 0x000fe20000000a00 */
[----:B------:R-:W3:Y:S01]  /*fb90*/  LDL.LU R12, [R1+0x84] ;  /* 0x00008400010c7983 */ /* 0x000ee20000300800 */
[----:B------:R-:W-:Y:S01]  /*fba0*/  IMAD.U32 R5, RZ, RZ, UR19 ;  /* 0x00000013ff057e24 */ /* 0x000fe2000f8e00ff */
[----:B------:R-:W-:Y:S01]  /*fbb0*/  UISETP.GE.U32.AND UP0, UPT, UR19, 0x3, UPT ;  /* 0x000000031300788c */ /* 0x000fe2000bf06070 */
[----:B------:R-:W-:Y:S01]  /*fbc0*/  ISETP.GT.U32.AND P0, PT, R8, 0x2, PT ;  /* 0x000000020800780c */ /* 0x000fe20003f04070 */
[----:B------:R-:W-:Y:S01]  /*fbd0*/  BSSY B1, `(.L_x_310) ;  /* 0x000006d000017945 */ /* 0x000fe20003800000 */
[----:B------:R-:W-:Y:S01]  /*fbe0*/  IMAD.MOV.U32 R7, RZ, RZ, -0x1 ;  /* 0xffffffffff077424 */ /* 0x000fe200078e00ff */
[----:B------:R-:W-:Y:S01]  /*fbf0*/  PRMT R9, RZ, 0x7610, R9 ;  /* 0x00007610ff097816 */ /* 0x000fe20000000009 */
[----:B------:R-:W-:Y:S01]  /*fc00*/  IMAD.MOV.U32 R6, RZ, RZ, -0x1 ;  /* 0xffffffffff067424 */ /* 0x000fe200078e00ff */
[----:B------:R-:W-:-:S02]  /*fc10*/  ISETP.LT.U32.AND P0, PT, R5, 0x3, P0 ;  /* 0x000000030500780c */ /* 0x000fc40000701070 */
[----:B------:R-:W0:Y:S01]  /*fc20*/  @P1 S2R R3, SR_CgaCtaId ;  /* 0x0000000000031919 */ /* 0x000e220000008800 */
[----:B------:R-:W-:Y:S02]  /*fc30*/  @P1 MOV R2, 0x400 ;  /* 0x0000040000021802 */ /* 0x000fe40000000f00 */
[----:B------:R-:W-:Y:S02]  /*fc40*/  PLOP3.LUT P2, PT, PT, PT, UP0, 0x80, 0x0 ;  /* 0x000000000000781c */ /* 0x000fe40003f4f008 */
[----:B0-----:R-:W-:Y:S01]  /*fc50*/  @P1 LEA R4, R3, R2, 0x18 ;  /* 0x0000000203041211 */ /* 0x001fe200078ec0ff */
[----:B------:R-:W-:-:S03]  /*fc60*/  IMAD.WIDE.U32 R2, R8, -0x55555555, RZ ;  /* 0xaaaaaaab08027825 */ /* 0x000fc600078e00ff */
[----:B------:R0:W-:Y:S02]  /*fc70*/  @P1 SYNCS.ARRIVE.TRANS64.A1T0 RZ, [R4+URZ+0x48], RZ ;  /* 0x000048ff04ff19a7 */ /* 0x0001e4000810003f */
[----:B------:R-:W-:Y:S02]  /*fc80*/  SHF.R.U32.HI R5, RZ, 0x1, R3 ;  /* 0x00000001ff057819 */ /* 0x000fe40000011603 */
[----:B------:R-:W-:Y:S02]  /*fc90*/  SEL R3, RZ, 0x1, !P0 ;  /* 0x00000001ff037807 */ /* 0x000fe40004000000 */
[----:B------:R-:W-:Y:S01]  /*fca0*/  PRMT R2, RZ, 0x7610, R2 ;  /* 0x00007610ff027816 */ /* 0x000fe20000000002 */
[----:B------:R-:W-:Y:S01]  /*fcb0*/  IMAD R8, R5, -0x3, R8 ;  /* 0xfffffffd05087824 */ /* 0x000fe200078e0208 */
[----:B------:R-:W-:-:S04]  /*fcc0*/  LOP3.LUT R0, R0, R3, RZ, 0x3c, !PT ;  /* 0x0000000300007212 */ /* 0x000fc800078e3cff */
[----:B------:R-:W-:Y:S01]  /*fcd0*/  @P2 LOP3.LUT R0, R0, 0x1, R5, 0x78, !PT ;  /* 0x0000000100002812 */ /* 0x000fe200078e7805 */
[----:B------:R-:W-:Y:S01]  /*fce0*/  IMAD.MOV.U32 R5, RZ, RZ, -0x1 ;  /* 0xffffffffff057424 */ /* 0x000fe200078e00ff */
[----:B---3--:R-:W-:-:S04]  /*fcf0*/  IADD3 R12, P1, R12, UR24, RZ ;  /* 0x000000180c0c7c10 */ /* 0x008fc8000ff3e0ff */
[----:B--2---:R-:W-:Y:S01]  /*fd00*/  IADD3.X R15, R15, UR21, RZ, P1, !PT ;  /* 0x000000150f0f7c10 */ /* 0x004fe20008ffe4ff */
[----:B------:R0:W-:Y:S01]  /*fd10*/  STL [R1+0x84], R12 ;  /* 0x0000840c01007387 */ /* 0x0001e20000100800 */
[----:B------:R-:W-:-:S03]  /*fd20*/  ISETP.GE.U32.AND P0, PT, R12, UR8, PT ;  /* 0x000000080c007c0c */ /* 0x000fc6000bf06070 */
[----:B------:R0:W-:Y:S01]  /*fd30*/  STL [R1+0x80], R15 ;  /* 0x0000800f01007387 */ /* 0x0001e20000100800 */
[----:B------:R-:W-:-:S13]  /*fd40*/  ISETP.GE.U32.AND.EX P0, PT, R15, UR9, PT, P0 ;  /* 0x000000090f007c0c */ /* 0x000fda000bf06100 */
[----:B0-----:R-:W-:Y:S05]  /*fd50*/  @P0 BRA `(.L_x_311) ;  /* 0x0000000400500947 */ /* 0x001fea0003800000 */
[----:B------:R-:W-:Y:S01]  /*fd60*/  ULDC.64 UR8, c[0x0][0x628] ;  /* 0x00018a0000087ab9 */ /* 0x000fe20000000a00 */
[----:B------:R-:W0:Y:S01]  /*fd70*/  S2R R11, SR_CTAID.X ;  /* 0x00000000000b7919 */ /* 0x000e220000002500 */
[----:B------:R-:W-:Y:S01]  /*fd80*/  ISETP.NE.U32.AND P0, PT, RZ, UR8, PT ;  /* 0x00000008ff007c0c */ /* 0x000fe2000bf05070 */
[----:B------:R-:W-:Y:S01]  /*fd90*/  ULDC UR11, c[0x0][0x630] ;  /* 0x00018c00000b7ab9 */ /* 0x000fe20000000800 */
[----:B------:R-:W-:Y:S01]  /*fda0*/  IMAD.MOV.U32 R2, RZ, RZ, R12 ;  /* 0x000000ffff027224 */ /* 0x000fe200078e000c */
[----:B------:R-:W1:Y:S01]  /*fdb0*/  S2R R10, SR_CTAID.Y ;  /* 0x00000000000a7919 */ /* 0x000e620000002600 */
[----:B------:R-:W-:Y:S01]  /*fdc0*/  ISETP.NE.AND.EX P0, PT, RZ, UR9, PT, P0 ;  /* 0x00000009ff007c0c */ /* 0x000fe2000bf05300 */
[----:B------:R-:W-:-:S12]  /*fdd0*/  IMAD.MOV.U32 R3, RZ, RZ, R15 ;  /* 0x000000ffff037224 */ /* 0x000fd800078e000f */
[----:B------:R-:W-:Y:S05]  /*fde0*/  @!P0 BRA `(.L_x_312) ;  /* 0x0000000000288947 */ /* 0x000fea0003800000 */
[----:B------:R-:W-:Y:S02]  /*fdf0*/  ULDC UR10, c[0x0][0x634] ;  /* 0x00018d00000a7ab9 */ /* 0x000fe40000000800 */
[----:B------:R-:W-:-:S05]  /*fe00*/  IADD3 R7, P0, R12, UR10, RZ ;  /* 0x0000000a0c077c10 */ /* 0x000fca000ff1e0ff */
[----:B------:R-:W-:-:S04]  /*fe10*/  IMAD.X R13, RZ, RZ, R15, P0 ;  /* 0x000000ffff0d7224 */ /* 0x000fc800000e060f */
[----:B------:R-:W-:-:S04]  /*fe20*/  IMAD.WIDE.U32 R4, R13, UR8, RZ ;  /* 0x000000080d047c25 */ /* 0x000fc8000f8e00ff */
[----:B------:R-:W-:-:S04]  /*fe30*/  IMAD.WIDE.U32 R4, P0, R7, UR9, R4 ;  /* 0x0000000907047c25 */ /* 0x000fc8000f800004 */
[----:B------:R-:W-:-:S04]  /*fe40*/  IMAD.WIDE.U32 R6, R7, UR8, RZ ;  /* 0x0000000807067c25 */ /* 0x000fc8000f8e00ff */
[----:B------:R-:W-:Y:S01]  /*fe50*/  IMAD.X R3, RZ, RZ, RZ, P0 ;  /* 0x000000ffff037224 */ /* 0x000fe200000e06ff */
[----:B------:R-:W-:Y:S01]  /*fe60*/  IADD3 RZ, P0, R7, R4, RZ ;  /* 0x0000000407ff7210 */ /* 0x000fe20007f1e0ff */
[----:B------:R-:W-:-:S04]  /*fe70*/  IMAD.MOV.U32 R2, RZ, RZ, R5 ;  /* 0x000000ffff027224 */ /* 0x000fc800078e0005 */
[----:B------:R-:W-:-:S08]  /*fe80*/  IMAD.WIDE.U32.X R2, R13, UR9, R2, P0 ;  /* 0x000000090d027c25 */ /* 0x000fd000080e0402 */
.L_x_312:
[--C-:B------:R-:W-:Y:S01]  /*fe90*/  SHF.R.U64 R6, R2, UR11, R3.reuse ;  /* 0x0000000b02067c19 */ /* 0x100fe20008001203 */
[----:B------:R-:W-:Y:S01]  /*fea0*/  ULDC.64 UR8, c[0x0][0x620] ;  /* 0x0001880000087ab9 */ /* 0x000fe20000000a00 */
[----:B------:R-:W-:Y:S01]  /*feb0*/  SHF.R.U32.HI R2, RZ, UR11, R3 ;  /* 0x0000000bff027c19 */ /* 0x000fe20008011603 */
[----:B------:R-:W-:Y:S01]  /*fec0*/  IMAD.MOV.U32 R3, RZ, RZ, R15 ;  /* 0x000000ffff037224 */ /* 0x000fe200078e000f */
[----:B------:R-:W-:Y:S01]  /*fed0*/  IADD3 R5, P0, RZ, -R6, RZ ;  /* 0x80000006ff057210 */ /* 0x000fe20007f1e0ff */
[----:B------:R-:W2:Y:S01]  /*fee0*/  LDC R16, c[0x0][0x144] ;  /* 0x00005100ff107b82 */ /* 0x000ea20000000800 */
[----:B0-----:R-:W-:Y:S01]  /*fef0*/  I2FP.F32.U32 R7, R11 ;  /* 0x0000000b00077245 */ /* 0x001fe20000201000 */
[----:B------:R-:W-:Y:S01]  /*ff00*/  ULDC.64 UR14, c[0x0][0x640] ;  /* 0x00019000000e7ab9 */ /* 0x000fe20000000a00 */
[----:B------:R-:W-:Y:S01]  /*ff10*/  ULDC UR10, c[0x0][0x608] ;  /* 0x00018200000a7ab9 */ /* 0x000fe20000000800 */
[----:B------:R-:W-:Y:S01]  /*ff20*/  IMAD.X R2, RZ, RZ, ~R2, P0 ;  /* 0x000000ffff027224 */ /* 0x000fe200000e0e02 */
[----:B------:R-:W-:-:S03]  /*ff30*/  ISETP.NE.U32.AND P0, PT, RZ, UR14, PT ;  /* 0x0000000eff007c0c */ /* 0x000fc6000bf05070 */
[----:B------:R-:W-:Y:S01]  /*ff40*/  IMAD R4, R2, UR8, RZ ;  /* 0x0000000802047c24 */ /* 0x000fe2000f8e02ff */
[----:B------:R-:W0:Y:S01]  /*ff50*/  LDC R13, c[0x0][0x148] ;  /* 0x00005200ff0d7b82 */ /* 0x000e220000000800 */
[----:B------:R-:W-:Y:S01]  /*ff60*/  IMAD.MOV.U32 R2, RZ, RZ, R12 ;  /* 0x000000ffff027224 */ /* 0x000fe200078e000c */
[----:B------:R-:W-:-:S03]  /*ff70*/  ISETP.NE.AND.EX P0, PT, RZ, UR15, PT, P0 ;  /* 0x0000000fff007c0c */ /* 0x000fc6000bf05300 */
[----:B------:R-:W-:Y:S01]  /*ff80*/  IMAD.WIDE.U32 R2, R5, UR8, R2 ;  /* 0x0000000805027c25 */ /* 0x000fe2000f8e0002 */
[----:B------:R-:W-:-:S03]  /*ff90*/  ULDC UR8, c[0x0][0x150] ;  /* 0x0000540000087ab9 */ /* 0x000fc60000000800 */
[----:B------:R-:W-:Y:S02]  /*ffa0*/  IMAD R5, R5, UR9, R4 ;  /* 0x0000000905057c24 */ /* 0x000fe4000f8e0204 */
[----:B------:R-:W-:Y:S01]  /*ffb0*/  FMUL R4, R7, UR8 ;  /* 0x0000000807047c20 */ /* 0x000fe20008400000 */
[----:B------:R-:W-:Y:S01]  /*ffc0*/  ULDC UR8, c[0x0][0x618] ;  /* 0x0001860000087ab9 */ /* 0x000fe20000000800 */
[----:B------:R-:W-:Y:S01]  /*ffd0*/  ULDC UR9, c[0x0][0x154] ;  /* 0x0000550000097ab9 */ /* 0x000fe20000000800 */
[----:B------:R-:W-:-:S03]  /*ffe0*/  IMAD.IADD R3, R3, 0x1, R5 ;  /* 0x0000000103037824 */ /* 0x000fc600078e0205 */
[----:B------:R-:W3:Y:S02]  /*fff0*/  F2I.U32.TRUNC.NTZ R4, R4 ;  /* 0x0000000400047305 */ /* 0x000ee4000020f000 */
[----:B------:R-:W-:Y:S02]  /*10000*/  SHF.R.U64 R7, R2, UR8, R3 ;  /* 0x0000000802077c19 */ /* 0x000fe40008001203 */
[----:B-1----:R-:W-:-:S05]  /*10010*/  I2FP.F32.U32 R2, R10 ;  /* 0x0000000a00027245 */ /* 0x002fca0000201000 */
[----:B------:R-:W-:Y:S01]  /*10020*/  FMUL R5, R2, UR9 ;  /* 0x0000000902057c20 */ /* 0x000fe20008400000 */
[----:B------:R-:W-:Y:S01]  /*10030*/  SHF.R.U32.HI R2, RZ, UR8, R3 ;  /* 0x00000008ff027c19 */ /* 0x000fe20008011603 */
[----:B------:R-:W-:Y:S02]  /*10040*/  ULDC UR8, c[0x0][0x658] ;  /* 0x0001960000087ab9 */ /* 0x000fe40000000800 */
[----:B------:R1:W4:Y:S01]  /*10050*/  F2I.U32.TRUNC.NTZ R15, R5 ;  /* 0x00000005000f7305 */ /* 0x000322000020f000 */
[--C-:B------:R-:W-:Y:S02]  /*10060*/  SHF.R.U64 R14, R7, UR10, R2.reuse ;  /* 0x0000000a070e7c19 */ /* 0x100fe40008001202 */
[----:B------:R-:W-:Y:S01]  /*10070*/  SHF.R.U32.HI R3, RZ, UR10, R2 ;  /* 0x0000000aff037c19 */ /* 0x000fe20008011602 */
[----:B---3--:R-:W-:-:S03]  /*10080*/  IMAD.MOV R2, RZ, RZ, -R4 ;  /* 0x000000ffff027224 */ /* 0x008fc600078e0a04 */
[----:B------:R-:W-:Y:S01]  /*10090*/  SHF.R.U64 R12, R14, UR8, R3 ;  /* 0x000000080e0c7c19 */ /* 0x000fe20008001203 */
[----:B--2---:R-:W-:Y:S01]  /*100a0*/  IMAD R17, R16, R2, R11 ;  /* 0x0000000210117224 */ /* 0x004fe200078e020b */
[----:B------:R-:W-:-:S03]  /*100b0*/  SHF.R.U32.HI R4, RZ, UR8, R3 ;  /* 0x00000008ff047c19 */ /* 0x000fc60008011603 */
[----:B------:R-:W-:Y:S02]  /*100c0*/  IMAD.MOV.U32 R2, RZ, RZ, R12 ;  /* 0x000000ffff027224 */ /* 0x000fe400078e000c */
[----:B------:R-:W-:Y:S01]  /*100d0*/  IMAD.MOV.U32 R3, RZ, RZ, R4 ;  /* 0x000000ffff037224 */ /* 0x000fe200078e0004 */
[----:B-1--4-:R-:W-:Y:S06]  /*100e0*/  @!P0 BRA `(.L_x_313) ;  /* 0x0000000000288947 */ /* 0x012fec0003800000 */
[----:B------:R-:W-:Y:S02]  /*100f0*/  ULDC UR8, c[0x0][0x64c] ;  /* 0x0001930000087ab9 */ /* 0x000fe40000000800 */
[----:B------:R-:W-:-:S05]  /*10100*/  IADD3 R3, P0, R12, UR8, RZ ;  /* 0x000000080c037c10 */ /* 0x000fca000ff1e0ff */
[----:B------:R-:W-:-:S04]  /*10110*/  IMAD.X R11, RZ, RZ, R4, P0 ;  /* 0x000000ffff0b7224 */ /* 0x000fc800000e0604 */
[----:B------:R-:W-:-:S04]  /*10120*/  IMAD.WIDE.U32 R4, R11, UR14, RZ ;  /* 0x0000000e0b047c25 */ /* 0x000fc8000f8e00ff */
[----:B------:R-:W-:-:S04]  /*10130*/  IMAD.WIDE.U32 R4, P0, R3, UR15, R4 ;  /* 0x0000000f03047c25 */ /* 0x000fc8000f800004 */
[----:B------:R-:W-:-:S04]  /*10140*/  IMAD.WIDE.U32 R2, R3, UR14, RZ ;  /* 0x0000000e03027c25 */ /* 0x000fc8000f8e00ff */
[----:B------:R-:W-:Y:S01]  /*10150*/  IMAD.MOV.U32 R2, RZ, RZ, R5 ;  /* 0x000000ffff027224 */ /* 0x000fe200078e0005 */
[----:B------:R-:W-:Y:S01]  /*10160*/  IADD3 RZ, P1, R3, R4, RZ ;  /* 0x0000000403ff7210 */ /* 0x000fe20007f3e0ff */
[----:B------:R-:W-:-:S04]  /*10170*/  IMAD.X R3, RZ, RZ, RZ, P0 ;  /* 0x000000ffff037224 */ /* 0x000fc800000e06ff */
[----:B------:R-:W-:-:S08]  /*10180*/  IMAD.WIDE.U32.X R2, R11, UR15, R2, P1 ;  /* 0x0000000f0b027c25 */ /* 0x000fd000088e0402 */
.L_x_313:
[----:B------:R-:W-:Y:S01]  /*10190*/  ULDC UR8, c[0x0][0x648] ;  /* 0x0001920000087ab9 */ /* 0x000fe20000000800 */
[----:B------:R-:W-:Y:S01]  /*101a0*/  IMAD.MOV R15, RZ, RZ, -R15 ;  /* 0x000000ffff0f7224 */ /* 0x000fe200078e0a0f */
[----:B------:R-:W-:Y:S01]  /*101b0*/  SHF.R.U64 R3, R2, UR8, R3 ;  /* 0x0000000802037c19 */ /* 0x000fe20008001203 */
[----:B------:R-:W-:Y:S01]  /*101c0*/  ULDC UR8, c[0x0][0x638] ;  /* 0x00018e0000087ab9 */ /* 0x000fe20000000800 */
[----:B------:R-:W-:Y:S01]  /*101d0*/  LOP3.LUT R2, R14, UR18, RZ, 0xc0, !PT ;  /* 0x000000120e027c12 */ /* 0x000fe2000f8ec0ff */
[----:B0-----:R-:W-:Y:S01]  /*101e0*/  @P4 IMAD R17, R13, R15, R10 ;  /* 0x0000000f0d114224 */ /* 0x001fe200078e020a */
[----:B------:R-:W-:Y:S01]  /*101f0*/  LOP3.LUT R7, R7, UR4, RZ, 0xc0, !PT ;  /* 0x0000000407077c12 */ /* 0x000fe2000f8ec0ff */
[----:B------:R-:W-:Y:S01]  /*10200*/  IMAD.MOV R5, RZ, RZ, -R3 ;  /* 0x000000ffff057224 */ /* 0x000fe200078e0a03 */
[----:B------:R-:W-:Y:S01]  /*10210*/  ULDC UR9, c[0x0][0x610] ;  /* 0x0001840000097ab9 */ /* 0x000fe20000000800 */
[----:B------:R-:W-:Y:S02]  /*10220*/  IMAD R2, R3, UR5, R2 ;  /* 0x0000000503027c24 */ /* 0x000fe4000f8e0202 */
[----:B------:R-:W-:Y:S01]  /*10230*/  IMAD R12, R5, UR8, R12 ;  /* 0x00000008050c7c24 */ /* 0x000fe2000f8e020c */
[----:B------:R-:W-:Y:S01]  /*10240*/  ULDC UR8, c[0x0][0x600] ;  /* 0x0001800000087ab9 */ /* 0x000fe20000000800 */
[----:B------:R-:W-:-:S02]  /*10250*/  IMAD R5, R2, UR9, R17 ;  /* 0x0000000902057c24 */ /* 0x000fc4000f8e0211 */
[----:B------:R-:W-:Y:S02]  /*10260*/  IMAD R12, R12, UR8, R7 ;  /* 0x000000080c0c7c24 */ /* 0x000fe4000f8e0207 */
[----:B------:R-:W-:-:S03]  /*10270*/  IMAD.MOV.U32 R2, RZ, RZ, 0x1 ;  /* 0x00000001ff027424 */ /* 0x000fc600078e00ff */
[----:B------:R-:W-:Y:S02]  /*10280*/  SEL R7, R12, R5, !P4 ;  /* 0x000000050c077207 */ /* 0x000fe40006000000 */
[----:B------:R-:W-:-:S07]  /*10290*/  SEL R5, R5, R12, !P4 ;  /* 0x0000000c05057207 */ /* 0x000fce0006000000 */
.L_x_311:
[----:B------:R-:W-:Y:S05]  /*102a0*/  BSYNC B1 ;  /* 0x0000000000017941 */ /* 0x000fea0003800000 */
.L_x_310:
[----:B------:R-:W-:-:S13]  /*102b0*/  LOP3.LUT P0, RZ, R2, 0xff, RZ, 0xc0, !PT ;  /* 0x000000ff02ff7812 */ /* 0x000fda000780c0ff */
[----:B------:R-:W-:Y:S05]  /*102c0*/  @P0 BRA `(.L_x_314) ;  /* 0xfffffff400180947 */ /* 0x000fea000383ffff */
[----:B------:R-:W-:Y:S05]  /*102d0*/  BSYNC B0 ;  /* 0x0000000000007941 */ /* 0x000fea0003800000 */
.L_x_303:
[----:B------:R-:W-:-:S03]  /*102e0*/  UMOV UR8, 0xffffffff ;  /* 0xffffffff00087882 */ /* 0x000fc60000000000 */
[----:B------:R-:W-:Y:S05]  /*102f0*/  BRA.DIV UR8, `(.L_x_315) ;  /* 0x0000000608047947 */ /* 0x000fea000b800000 */
[----:B------:R-:W-:-:S13]  /*10300*/  ELECT P0, URZ, PT ;  /* 0x00000000003f782f */ /* 0x000fda0003800000 */
.L_x_328:
[----:B------:R-:W-:Y:S04]  /*10310*/  BSSY B0, `(.L_x_316) ;  /* 0x0000023000007945 */ /* 0x000fe80003800000 */
[----:B------:R-:W-:Y:S05]  /*10320*/  @!P0 BRA `(.L_x_317) ;  /* 0x0000000000848947 */ /* 0x000fea0003800000 */
[----:B------:R-:W-:-:S04]  /*10330*/  ULOP3.LUT UR8, UR13, 0x2, URZ, 0xfc, !UPT ;  /* 0x000000020d087892 */ /* 0x000fc8000f8efc3f */
[----:B------:R-:W-:-:S06]  /*10340*/  UISETP.NE.AND UP0, UPT, UR8, 0x3, UPT ;  /* 0x000000030800788c */ /* 0x000fcc000bf05270 */
[----:B------:R-:W-:-:S13]  /*10350*/  PLOP3.LUT P0, PT, PT, PT, UP0, 0x80, 0x0 ;  /* 0x000000000000781c */ /* 0x000fda0003f0f008 */
[----:B------:R-:W-:Y:S05]  /*10360*/  @!P0 BRA `(.L_x_318) ;  /* 0x0000000000048947 */ /* 0x000fea0003800000 */
[----:B------:R-:W-:Y:S01]  /*10370*/  BPT.TRAP 0x1 ;  /* 0x000000040000795c */ /* 0x000fe20000300000 */
.L_x_318:
[----:B------:R-:W0:Y:S01]  /*10380*/  S2R R3, SR_CgaCtaId ;  /* 0x0000000000037919 */ /* 0x000e220000008800 */
[----:B------:R-:W-:-:S04]  /*10390*/  MOV R2, 0x400 ;  /* 0x0000040000027802 */ /* 0x000fc80000000f00 */
[----:B0-----:R-:W-:Y:S02]  /*103a0*/  LEA R3, R3, R2, 0x18 ;  /* 0x0000000203037211 */ /* 0x001fe400078ec0ff */
[----:B------:R-:W-:-:S03]  /*103b0*/  SHF.L.U32 R2, R0, 0x1f, RZ ;  /* 0x0000001f00027819 */ /* 0x000fc600000006ff */
[----:B------:R-:W-:-:S04]  /*103c0*/  VIADD R3, R3, 0x18 ;  /* 0x0000001803037836 */ /* 0x000fc80000000000 */
[C---:B------:R-:W-:Y:S02]  /*103d0*/  IMAD R7, R8.reuse, 0x8, R3 ;  /* 0x0000000808077824 */ /* 0x040fe400078e0203 */
[----:B------:R-:W-:Y:S02]  /*103e0*/  VIADD R8, R8, 0x1 ;  /* 0x0000000108087836 */ /* 0x000fe40000000000 */
[----:B------:R-:W0:Y:S03]  /*103f0*/  SYNCS.PHASECHK.TRANS64.TRYWAIT P0, [R7+URZ], R2 ;  /* 0x00000002070075a7 */ /* 0x000e26000800017f */
[----:B------:R-:W-:-:S04]  /*10400*/  ISETP.NE.AND P1, PT, R8, 0x3, PT ;  /* 0x000000030800780c */ /* 0x000fc80003f25270 */
[----:B------:R-:W-:Y:S02]  /*10410*/  SEL R5, RZ, 0x1, P1 ;  /* 0x00000001ff057807 */ /* 0x000fe40000800000 */
[----:B------:R-:W-:Y:S02]  /*10420*/  SEL R8, R8, RZ, P1 ;  /* 0x000000ff08087207 */ /* 0x000fe40000800000 */
[----:B------:R-:W-:-:S03]  /*10430*/  LOP3.LUT R5, R0, R5, RZ, 0x3c, !PT ;  /* 0x0000000500057212 */ /* 0x000fc600078e3cff */
[----:B------:R-:W-:Y:S01]  /*10440*/  IMAD R9, R8, 0x8, R3 ;  /* 0x0000000808097824 */ /* 0x000fe200078e0203 */
[----:B------:R-:W-:Y:S01]  /*10450*/  SHF.L.U32 R4, R5, 0x1f, RZ ;  /* 0x0000001f05047819 */ /* 0x000fe200000006ff */
[----:B0-----:R-:W-:Y:S06]  /*10460*/  @!P0 BRA `(.L_x_319) ;  /* 0x0000000000c88947 */ /* 0x001fec0003800000 */
.L_x_329:
[----:B------:R-:W1:Y:S01]  /*10470*/  SYNCS.PHASECHK.TRANS64.TRYWAIT P0, [R9+URZ], R4 ;  /* 0x00000004090075a7 */ /* 0x000e62000800017f */
[----:B------:R-:W-:-:S05]  /*10480*/  VIADD R0, R8, 0x1 ;  /* 0x0000000108007836 */ /* 0x000fca0000000000 */
[----:B------:R-:W-:-:S04]  /*10490*/  ISETP.NE.AND P1, PT, R0, 0x3, PT ;  /* 0x000000030000780c */ /* 0x000fc80003f25270 */
[----:B0-----:R-:W-:Y:S02]  /*104a0*/  SEL R2, RZ, 0x1, P1 ;  /* 0x00000001ff027807 */ /* 0x001fe40000800000 */
[----:B------:R-:W-:Y:S02]  /*104b0*/  SEL R0, R0, RZ, P1 ;  /* 0x000000ff00007207 */ /* 0x000fe40000800000 */
[----:B------:R-:W-:Y:S01]  /*104c0*/  LOP3.LUT R2, R5, R2, RZ, 0x3c, !PT ;  /* 0x0000000205027212 */ /* 0x000fe200078e3cff */
[----:B-1----:R-:W-:Y:S06]  /*104d0*/  @!P0 BRA `(.L_x_320) ;  /* 0x0000000000c08947 */ /* 0x002fec0003800000 */
.L_x_330:
[----:B------:R-:W-:Y:S01]  /*104e0*/  IMAD R3, R0, 0x8, R3 ;  /* 0x0000000800037824 */ /* 0x000fe200078e0203 */
[----:B------:R-:W-:-:S07]  /*104f0*/  SHF.L.U32 R0, R2, 0x1f, RZ ;  /* 0x0000001f02007819 */ /* 0x000fce00000006ff */
.L_x_321:
[----:B-1----:R1:W2:Y:S02]  /*10500*/  SYNCS.PHASECHK.TRANS64.TRYWAIT P0, [R3+URZ], R0 ;  /* 0x00000000030075a7 */ /* 0x0022a4000800017f */
[----:B--2---:R-:W-:Y:S05]  /*10510*/  @!P0 NANOSLEEP.SYNCS 0x989680 ;  /* 0x009896800000895d */ /* 0x004fea0003900000 */
[----:B------:R-:W2:Y:S02]  /*10520*/  @!P0 SYNCS.PHASECHK.TRANS64 P0, [R3+URZ], R0 ;  /* 0x00000000030085a7 */ /* 0x000ea4000800007f */
[----:B--2---:R-:W-:Y:S05]  /*10530*/  @!P0 BRA `(.L_x_321) ;  /* 0xfffffffc00f08947 */ /* 0x004fea000383ffff */
.L_x_317:
[----:B------:R-:W-:Y:S05]  /*10540*/  BSYNC B0 ;  /* 0x0000000000007941 */ /* 0x000fea0003800000 */
.L_x_316:
[----:B------:R-:W-:Y:S05]  /*10550*/  EXIT ;  /* 0x000000000000794d */ /* 0x000fea0003800000 */
.L_x_21:
[----:B-1----:R-:W-:-:S04]  /*10560*/  IMAD.U32 R3, RZ, RZ, UR6 ;  /* 0x00000006ff037e24 */ /* 0x002fc8000f8e00ff */
[----:B------:R1:W2:Y:S03]  /*10570*/  SYNCS.PHASECHK.TRANS64.TRYWAIT P0, [R3+URZ], R0 ;  /* 0x00000000030075a7 */ /* 0x0002a6000800017f */
[----:B--2---:R-:W-:Y:S05]  /*10580*/  @!P0 NANOSLEEP.SYNCS 0x989680 ;  /* 0x009896800000895d */ /* 0x004fea0003900000 */
[----:B------:R-:W2:Y:S02]  /*10590*/  @!P0 SYNCS.PHASECHK.TRANS64 P0, [R3+URZ], R0 ;  /* 0x00000000030085a7 */ /* 0x000ea4000800007f */
[----:B--2---:R-:W-:Y:S05]  /*105a0*/  @!P0 BRA `(.L_x_21) ;  /* 0xfffffffc00ec8947 */ /* 0x004fea000383ffff */
[----:B------:R-:W-:Y:S05]  /*105b0*/  BRA `(.L_x_20) ;  /* 0xffffff1800147947 */ /* 0x000fea000383ffff */
.L_x_27:
[----:B-----5:R1:W-:Y:S02]  /*105c0*/  STL [R1+0x90], R0 ;  /* 0x0000900001007387 */ /* 0x0203e40000100800 */
[----:B-1----:R-:W-:-:S04]  /*105d0*/  IMAD.U32 R0, RZ, RZ, UR16 ;  /* 0x00000010ff007e24 */ /* 0x002fc8000f8e00ff */
[----:B------:R1:W2:Y:S03]  /*105e0*/  SYNCS.PHASECHK.TRANS64.TRYWAIT P0, [R0+URZ], R229 ;  /* 0x000000e5000075a7 */ /* 0x0002a6000800017f */
[----:B--2---:R-:W-:Y:S05]  /*105f0*/  @!P0 NANOSLEEP.SYNCS 0x989680 ;  /* 0x009896800000895d */ /* 0x004fea0003900000 */
[----:B------:R1:W2:Y:S02]  /*10600*/  @!P0 SYNCS.PHASECHK.TRANS64 P0, [R0+URZ], R229 ;  /* 0x000000e5000085a7 */ /* 0x0002a4000800007f */
[----:B-1----:R1:W5:Y:S02]  /*10610*/  LDL.LU R0, [R1+0x90] ;  /* 0x0000900001007983 */ /* 0x0023640000300800 */
[----:B-12---:R-:W-:Y:S05]  /*10620*/  @!P0 BRA `(.L_x_27) ;  /* 0xfffffffc00e48947 */ /* 0x006fea000383ffff */
[----:B------:R-:W-:Y:S05]  /*10630*/  BRA `(.L_x_26) ;  /* 0xffffff2800a87947 */ /* 0x000fea000383ffff */
.L_x_304:
[----:B------:R-:W-:Y:S01]  /*10640*/  BSSY B1, `(.L_x_322) ;  /* 0x0000006000017945 */ /* 0x000fe20003800000 */
[----:B------:R-:W-:-:S07]  /*10650*/  IMAD.MOV.U32 R2, RZ, RZ, -0x1 ;  /* 0xffffffffff027424 */ /* 0x000fce00078e00ff */
[----:B------:R-:W-:Y:S05]  /*10660*/  WARPSYNC.COLLECTIVE R2, `(.L_x_323) ;  /* 0x00000000020c7348 */ /* 0x000fea0003c00000 */
[----:B------:R-:W-:Y:S02]  /*10670*/  ELECT P0, UR62, PT ;  /* 0x00000000003e782f */ /* 0x000fe40003800000 */
[----:B------:R-:W-:Y:S01]  /*10680*/  MOV R2, UR62 ;  /* 0x0000003e00027c02 */ /* 0x000fe20008000f00 */
[----:B------:R-:W-:Y:S10]  /*10690*/  ENDCOLLECTIVE ;  /* 0x000000000000791b */ /* 0x000ff40003800000 */
.L_x_323:
[----:B------:R-:W-:Y:S05]  /*106a0*/  BSYNC B1 ;  /* 0x0000000000017941 */ /* 0x000fea0003800000 */
.L_x_322:
[----:B------:R-:W-:Y:S05]  /*106b0*/  BRA `(.L_x_324) ;  /* 0xfffffff000287947 */ /* 0x000fea000383ffff */
.L_x_307:
[----:B0-----:R0:W2:Y:S02]  /*106c0*/  SYNCS.PHASECHK.TRANS64.TRYWAIT P0, [R11+URZ+0x18], R4 ;  /* 0x000018040b0075a7 */ /* 0x0010a4000800017f */
[----:B--2---:R-:W-:Y:S05]  /*106d0*/  @!P0 NANOSLEEP.SYNCS 0x989680 ;  /* 0x009896800000895d */ /* 0x004fea0003900000 */
[----:B------:R-:W2:Y:S02]  /*106e0*/  @!P0 SYNCS.PHASECHK.TRANS64 P0, [R11+URZ+0x18], R4 ;  /* 0x000018040b0085a7 */ /* 0x000ea4000800007f */
[----:B--2---:R-:W-:Y:S05]  /*106f0*/  @!P0 BRA `(.L_x_307) ;  /* 0xfffffffc00f08947 */ /* 0x004fea000383ffff */
[----:B------:R-:W-:Y:S05]  /*10700*/  BRA `(.L_x_325) ;  /* 0xfffffff000687947 */ /* 0x000fea000383ffff */
.L_x_315:
[----:B------:R-:W-:Y:S01]  /*10710*/  BSSY B0, `(.L_x_326) ;  /* 0x0000006000007945 */ /* 0x000fe20003800000 */
[----:B------:R-:W-:-:S07]  /*10720*/  IMAD.MOV.U32 R2, RZ, RZ, -0x1 ;  /* 0xffffffffff027424 */ /* 0x000fce00078e00ff */
[----:B------:R-:W-:Y:S05]  /*10730*/  WARPSYNC.COLLECTIVE R2, `(.L_x_327) ;  /* 0x00000000020c7348 */ /* 0x000fea0003c00000 */
[----:B------:R-:W-:Y:S02]  /*10740*/  ELECT P0, UR62, PT ;  /* 0x00000000003e782f */ /* 0x000fe40003800000 */
[----:B------:R-:W-:Y:S01]  /*10750*/  MOV R2, UR62 ;  /* 0x0000003e00027c02 */ /* 0x000fe20008000f00 */
[----:B------:R-:W-:Y:S10]  /*10760*/  ENDCOLLECTIVE ;  /* 0x000000000000791b */ /* 0x000ff40003800000 */
.L_x_327:
[----:B------:R-:W-:Y:S05]  /*10770*/  BSYNC B0 ;  /* 0x0000000000007941 */ /* 0x000fea0003800000 */
.L_x_326:
[----:B------:R-:W-:Y:S05]  /*10780*/  BRA `(.L_x_328) ;  /* 0xfffffff800e07947 */ /* 0x000fea000383ffff */
.L_x_319:
[----:B0-----:R0:W1:Y:S02]  /*10790*/  SYNCS.PHASECHK.TRANS64.TRYWAIT P0, [R7+URZ], R2 ;  /* 0x00000002070075a7 */ /* 0x001064000800017f */
[----:B-1----:R-:W-:Y:S05]  /*107a0*/  @!P0 NANOSLEEP.SYNCS 0x989680 ;  /* 0x009896800000895d */ /* 0x002fea0003900000 */
[----:B------:R-:W1:Y:S02]  /*107b0*/  @!P0 SYNCS.PHASECHK.TRANS64 P0, [R7+URZ], R2 ;  /* 0x00000002070085a7 */ /* 0x000e64000800007f */
[----:B-1----:R-:W-:Y:S05]  /*107c0*/  @!P0 BRA `(.L_x_319) ;  /* 0xfffffffc00f08947 */ /* 0x002fea000383ffff */
[----:B------:R-:W-:Y:S05]  /*107d0*/  BRA `(.L_x_329) ;  /* 0xfffffffc00247947 */ /* 0x000fea000383ffff */
.L_x_320:
[----:B0-----:R0:W1:Y:S02]  /*107e0*/  SYNCS.PHASECHK.TRANS64.TRYWAIT P0, [R9+URZ], R4 ;  /* 0x00000004090075a7 */ /* 0x001064000800017f */
[----:B-1----:R-:W-:Y:S05]  /*107f0*/  @!P0 NANOSLEEP.SYNCS 0x989680 ;  /* 0x009896800000895d */ /* 0x002fea0003900000 */
[----:B------:R-:W1:Y:S02]  /*10800*/  @!P0 SYNCS.PHASECHK.TRANS64 P0, [R9+URZ], R4 ;  /* 0x00000004090085a7 */ /* 0x000e64000800007f */
[----:B-1----:R-:W-:Y:S05]  /*10810*/  @!P0 BRA `(.L_x_320) ;  /* 0xfffffffc00f08947 */ /* 0x002fea000383ffff */
[----:B------:R-:W-:Y:S05]  /*10820*/  BRA `(.L_x_330) ;  /* 0xfffffffc002c7947 */ /* 0x000fea000383ffff */
.L_x_331:
[----:B------:R-:W-:-:S00]  /*10830*/  BRA `(.L_x_331) ;  /* 0xfffffffc00fc7947 */ /* 0x000fc0000383ffff */
[----:B------:R-:W-:-:S00]  /*10840*/  NOP ;  /* 0x0000000000007918 */ /* 0x000fc00000000000 */
        /* <DEDUP_REMOVED lines=11> */
.L_x_332:


//--------------------- .nv.shared._ZN7cutlass13device_kernelINS_4gemm6kernel13GemmUniversalIN4cute5tupleIJiiiiEEENS1_10collective13CollectiveMmaINS1_37MainloopSm90TmaGmmaWarpSpecializedFP8ILi3ENS5_IJNS4_1CILi2EEESB_NSA_ILi1EEEEEENS1_35KernelTmaWarpSpecializedCooperativeEEENS5_IJNSA_ILi256EEENSA_ILi128EEENSA_ILi64EEEEEENS_12float_e4m3_tENS5_IJlSC_lEEESK_SL_NS4_8TiledMMAINS4_8MMA_AtomIJNS4_4SM904GMMA31MMA_64x128x32_F32E4M3E4M3_SS_TNILNSP_7ScaleInE1ELSR_1EEEEEENS4_6LayoutINS5_IJSB_SC_SC_EEENS5_IJSC_NSA_ILi0EEESW_EEEEENS5_IJNS4_10UnderscoreESZ_SZ_EEEEENS4_23SM90_TMA_LOAD_MULTICASTENS4_14ComposedLayoutINS4_7SwizzleILi2ELi4ELi3EEENS4_18smem_ptr_flag_bitsILi8EEENSU_INS5_IJNSA_ILi8EEESI_EEENS5_IJSI_SC_EEEEEEEvNS4_8identityES12_S1C_vS1D_EENS_8epilogue10collective6detail29Sm90TmaWarpSpecializedAdapterINS1G_15DefaultEpilogueISK_SL_SL_NS1F_6thread17LinearCombinationISK_Li1EffLNS1K_9ScaleType4KindE0ELNS_15FloatRoundStyleE2ESK_EENS1_15EpilogueDefaultEEEEEvvEEEEvNT_6ParamsE --------------------------
	.section	.nv.shared._ZN7cutlass13device_kernelINS_4gemm6kernel13GemmUniversalIN4cute5tupleIJiiiiEEENS1_10collective13CollectiveMmaINS1_37MainloopSm90TmaGmmaWarpSpecializedFP8ILi3ENS5_IJNS4_1CILi2EEESB_NSA_ILi1EEEEEENS1_35KernelTmaWarpSpecializedCooperativeEEENS5_IJNSA_ILi256EEENSA_ILi128EEENSA_ILi64EEEEEENS_12float_e4m3_tENS5_IJlSC_lEEESK_SL_NS4_8TiledMMAINS4_8MMA_AtomIJNS4_4SM904GMMA31MMA_64x128x32_F32E4M3E4M3_SS_TNILNSP_7ScaleInE1ELSR_1EEEEEENS4_6LayoutINS5_IJSB_SC_SC_EEENS5_IJSC_NSA_ILi0EEESW_EEEEENS5_IJNS4_10UnderscoreESZ_SZ_EEEEENS4_23SM90_TMA_LOAD_MULTICASTENS4_14ComposedLayoutINS4_7SwizzleILi2ELi4ELi3EEENS4_18smem_ptr_flag_bitsILi8EEENSU_INS5_IJNSA_ILi8EEESI_EEENS5_IJSI_SC_EEEEEEEvNS4_8identityES12_S1C_vS1D_EENS_8epilogue10collective6detail29Sm90TmaWarpSpecializedAdapterINS1G_15DefaultEpilogueISK_SL_SL_NS1F_6thread17LinearCombinationISK_Li1EffLNS1K_9ScaleType4KindE0ELNS_15FloatRoundStyleE2ESK_EENS1_15EpilogueDefaultEEEEEvvEEEEvNT_6ParamsE,"aw",@nobits
	.sectionflags	@""
	.align	16
	.zero		1024


//--------------------- .nv.shared.reserved.0     --------------------------
	.section	.nv.shared.reserved.0,"aw",@nobits
	.weak		__nv_reservedSMEM_offset_0_alias
	.size		__nv_reservedSMEM_offset_0_alias, 0, 0
	.other		__nv_reservedSMEM_offset_0_alias,@"STO_CUDA_RESERVED_SHARED STV_DEFAULT"
__nv_reservedSMEM_offset_0_alias:
	.zero		0


//--------------------- .nv.global                --------------------------
	.section	.nv.global,"aw",@nobits
.nv.global:
	.type		_ZN39_INTERNAL_3e5c4d7e_4_k_cu_a9befb46_51994cute1_E,@object
	.size		_ZN39_INTERNAL_3e5c4d7e_4_k_cu_a9befb46_51994cute1_E,(_ZN39_INTERNAL_3e5c4d7e_4_k_cu_a9befb46_51994cuda3std3__45__cpo6cbeginE - _ZN39_INTERNAL_3e5c4d7e_4_k_cu_a9befb46_51994cute1_E)
_ZN39_INTERNAL_3e5c4d7e_4_k_cu_a9befb46_51994cute1_E:
	.zero		1
	.type		_ZN39_INTERNAL_3e5c4d7e_4_k_cu_a9befb46_51994cuda3std3__45__cpo6cbeginE,@object
	.size		_ZN39_INTERNAL_3e5c4d7e_4_k_cu_a9befb46_51994cuda3std3__45__cpo6cbeginE,(_ZN39_INTERNAL_3e5c4d7e_4_k_cu_a9befb46_51994cuda3std3__48in_placeE - _ZN39_INTERNAL_3e5c4d7e_4_k_cu_a9befb46_51994cuda3std3__45__cpo6cbeginE)
_ZN39_INTERNAL_3e5c4d7e_4_k_cu_a9befb46_51994cuda3std3__45__cpo6cbeginE:
	.zero		1
	.type		_ZN39_INTERNAL_3e5c4d7e_4_k_cu_a9befb46_51994cuda3std3__48in_placeE,@object
	.size		_ZN39_INTERNAL_3e5c4d7e_4_k_cu_a9befb46_51994cuda3std3__48in_placeE,(_ZN39_INTERNAL_3e5c4d7e_4_k_cu_a9befb46_51994cuda3std6ranges3__45__cpo9iter_moveE - _ZN39_INTERNAL_3e5c4d7e_4_k_cu_a9befb46_51994cuda3std3__48in_placeE)
_ZN39_INTERNAL_3e5c4d7e_4_k_cu_a9befb46_51994cuda3std3__48in_placeE:
	.zero		1
	.type		_ZN39_INTERNAL_3e5c4d7e_4_k_cu_a9befb46_51994cuda3std6ranges3__45__cpo9iter_moveE,@object
	.size		_ZN39_INTERNAL_3e5c4d7e_4_k_cu_a9befb46_51994cuda3std6ranges3__45__cpo9iter_moveE,(_ZN39_INTERNAL_3e5c4d7e_4_k_cu_a9befb46_51994cuda3std3__45__cpo5beginE - _ZN39_INTERNAL_3e5c4d7e_4_k_cu_a9befb46_51994cuda3std6ranges3__45__cpo9iter_moveE)
_ZN39_INTERNAL_3e5c4d7e_4_k_cu_a9befb46_51994cuda3std6ranges3__45__cpo9iter_moveE:
	.zero		1
	.type		_ZN39_INTERNAL_3e5c4d7e_4_k_cu_a9befb46_51994cuda3std3__45__cpo5beginE,@object
	.size		_ZN39_INTERNAL_3e5c4d7e_4_k_cu_a9befb46_51994cuda3std3__45__cpo5beginE,(_ZN39_INTERNAL_3e5c4d7e_4_k_cu_a9befb46_51994cuda3std3__441_GLOBAL__N__3e5c4d7e_4_k_cu_a9befb46_51996ignoreE - _ZN39_INTERNAL_3e5c4d7e_4_k_cu_a9befb46_51994cuda3std3__45__cpo5beginE)
_ZN39_INTERNAL_3e5c4d7e_4_k_cu_a9befb46_51994cuda3std3__45__cpo5beginE:
	.zero		1
	.type		_ZN39_INTERNAL_3e5c4d7e_4_k_cu_a9befb46_51994cuda3std3__441_GLOBAL__N__3e5c4d7e_4_k_cu_a9befb46_51996ignoreE,@object
	.size		_ZN39_INTERNAL_3e5c4d7e_4_k_cu_a9befb46_51994cuda3std3__441_GLOBAL__N__3e5c4d7e_4_k_cu_a9befb46_51996ignoreE,(_ZN39_INTERNAL_3e5c4d7e_4_k_cu_a9befb46_51994cute7productE - _ZN39_INTERNAL_3e5c4d7e_4_k_cu_a9befb46_51994cuda3std3__441_GLOBAL__N__3e5c4d7e_4_k_cu_a9befb46_51996ignoreE)
_ZN39_INTERNAL_3e5c4d7e_4_k_cu_a9befb46_51994cuda3std3__441_GLOBAL__N__3e5c4d7e_4_k_cu_a9befb46_51996ignoreE:
	.zero		1
	.type		_ZN39_INTERNAL_3e5c4d7e_4_k_cu_a9befb46_51994cute7productE,@object
	.size		_ZN39_INTERNAL_3e5c4d7e_4_k_cu_a9befb46_51994cute7productE,(_ZN39_INTERNAL_3e5c4d7e_4_k_cu_a9befb46_51994cuda3std3__45__cpo3endE - _ZN39_INTERNAL_3e5c4d7e_4_k_cu_a9befb46_51994cute7productE)
_ZN39_INTERNAL_3e5c4d7e_4_k_cu_a9befb46_51994cute7productE:
	.zero		1
	.type		_ZN39_INTERNAL_3e5c4d7e_4_k_cu_a9befb46_51994cuda3std3__45__cpo3endE,@object
	.size		_ZN39_INTERNAL_3e5c4d7e_4_k_cu_a9befb46_51994cuda3std3__45__cpo3endE,(_ZN39_INTERNAL_3e5c4d7e_4_k_cu_a9befb46_51994cuda3std3__419piecewise_constructE - _ZN39_INTERNAL_3e5c4d7e_4_k_cu_a9befb46_51994cuda3std3__45__cpo3endE)
_ZN39_INTERNAL_3e5c4d7e_4_k_cu_a9befb46_51994cuda3std3__45__cpo3endE:
	.zero		1
	.type		_ZN39_INTERNAL_3e5c4d7e_4_k_cu_a9befb46_51994cuda3std3__419piecewise_constructE,@object
	.size		_ZN39_INTERNAL_3e5c4d7e_4_k_cu_a9befb46_51994cuda3std3__419piecewise_constructE,(_ZN39_INTERNAL_3e5c4d7e_4_k_cu_a9befb46_51994cuda3std3__45__cpo4cendE - _ZN39_INTERNAL_3e5c4d7e_4_k_cu_a9befb46_51994cuda3std3__419piecewise_constructE)
_ZN39_INTERNAL_3e5c4d7e_4_k_cu_a9befb46_51994cuda3std3__419piecewise_constructE:
	.zero		1
	.type		_ZN39_INTERNAL_3e5c4d7e_4_k_cu_a9befb46_51994cuda3std3__45__cpo4cendE,@object
	.size		_ZN39_INTERNAL_3e5c4d7e_4_k_cu_a9befb46_51994cuda3std3__45__cpo4cendE,(_ZN39_INTERNAL_3e5c4d7e_4_k_cu_a9befb46_51994cuda3std6ranges3__45__cpo4swapE - _ZN39_INTERNAL_3e5c4d7e_4_k_cu_a9befb46_51994cuda3std3__45__cpo4cendE)
_ZN39_INTERNAL_3e5c4d7e_4_k_cu_a9befb46_51994cuda3std3__45__cpo4cendE:
	.zero		1
	.type		_ZN39_INTERNAL_3e5c4d7e_4_k_cu_a9befb46_51994cuda3std6ranges3__45__cpo4swapE,@object
	.size		_ZN39_INTERNAL_3e5c4d7e_4_k_cu_a9befb46_51994cuda3std6ranges3__45__cpo4swapE,(.L_7 - _ZN39_INTERNAL_3e5c4d7e_4_k_cu_a9befb46_51994cuda3std6ranges3__45__cpo4swapE)
_ZN39_INTERNAL_3e5c4d7e_4_k_cu_a9befb46_51994cuda3std6ranges3__45__cpo4swapE:
	.zero		1
.L_7:


//--------------------- .nv.constant0._ZN7cutlass13device_kernelINS_4gemm6kernel13GemmUniversalIN4cute5tupleIJiiiiEEENS1_10collective13CollectiveMmaINS1_37MainloopSm90TmaGmmaWarpSpecializedFP8ILi3ENS5_IJNS4_1CILi2EEESB_NSA_ILi1EEEEEENS1_35KernelTmaWarpSpecializedCooperativeEEENS5_IJNSA_ILi256EEENSA_ILi128EEENSA_ILi64EEEEEENS_12float_e4m3_tENS5_IJlSC_lEEESK_SL_NS4_8TiledMMAINS4_8MMA_AtomIJNS4_4SM904GMMA31MMA_64x128x32_F32E4M3E4M3_SS_TNILNSP_7ScaleInE1ELSR_1EEEEEENS4_6LayoutINS5_IJSB_SC_SC_EEENS5_IJSC_NSA_ILi0EEESW_EEEEENS5_IJNS4_10UnderscoreESZ_SZ_EEEEENS4_23SM90_TMA_LOAD_MULTICASTENS4_14ComposedLayoutINS4_7SwizzleILi2ELi4ELi3EEENS4_18smem_ptr_flag_bitsILi8EEENSU_INS5_IJNSA_ILi8EEESI_EEENS5_IJSI_SC_EEEEEEEvNS4_8identityES12_S1C_vS1D_EENS_8epilogue10collective6detail29Sm90TmaWarpSpecializedAdapterINS1G_15DefaultEpilogueISK_SL_SL_NS1F_6thread17LinearCombinationISK_Li1EffLNS1K_9ScaleType4KindE0ELNS_15FloatRoundStyleE2ESK_EENS1_15EpilogueDefaultEEEEEvvEEEEvNT_6ParamsE --------------------------
	.section	.nv.constant0._ZN7cutlass13device_kernelINS_4gemm6kernel13GemmUniversalIN4cute5tupleIJiiiiEEENS1_10collective13CollectiveMmaINS1_37MainloopSm90TmaGmmaWarpSpecializedFP8ILi3ENS5_IJNS4_1CILi2EEESB_NSA_ILi1EEEEEENS1_35KernelTmaWarpSpecializedCooperativeEEENS5_IJNSA_ILi256EEENSA_ILi128EEENSA_ILi64EEEEEENS_12float_e4m3_tENS5_IJlSC_lEEESK_SL_NS4_8TiledMMAINS4_8MMA_AtomIJNS4_4SM904GMMA31MMA_64x128x32_F32E4M3E4M3_SS_TNILNSP_7ScaleInE1ELSR_1EEEEEENS4_6LayoutINS5_IJSB_SC_SC_EEENS5_IJSC_NSA_ILi0EEESW_EEEEENS5_IJNS4_10UnderscoreESZ_SZ_EEEEENS4_23SM90_TMA_LOAD_MULTICASTENS4_14ComposedLayoutINS4_7SwizzleILi2ELi4ELi3EEENS4_18smem_ptr_flag_bitsILi8EEENSU_INS5_IJNSA_ILi8EEESI_EEENS5_IJSI_SC_EEEEEEEvNS4_8identityES12_S1C_vS1D_EENS_8epilogue10collective6detail29Sm90TmaWarpSpecializedAdapterINS1G_15DefaultEpilogueISK_SL_SL_NS1F_6thread17LinearCombinationISK_Li1EffLNS1K_9ScaleType4KindE0ELNS_15FloatRoundStyleE2ESK_EENS1_15EpilogueDefaultEEEEEvvEEEEvNT_6ParamsE,"a",@progbits
	.sectionflags	@""
	.align	4
.nv.constant0._ZN7cutlass13device_kernelINS_4gemm6kernel13GemmUniversalIN4cute5tupleIJiiiiEEENS1_10collective13CollectiveMmaINS1_37MainloopSm90TmaGmmaWarpSpecializedFP8ILi3ENS5_IJNS4_1CILi2EEESB_NSA_ILi1EEEEEENS1_35KernelTmaWarpSpecializedCooperativeEEENS5_IJNSA_ILi256EEENSA_ILi128EEENSA_ILi64EEEEEENS_12float_e4m3_tENS5_IJlSC_lEEESK_SL_NS4_8TiledMMAINS4_8MMA_AtomIJNS4_4SM904GMMA31MMA_64x128x32_F32E4M3E4M3_SS_TNILNSP_7ScaleInE1ELSR_1EEEEEENS4_6LayoutINS5_IJSB_SC_SC_EEENS5_IJSC_NSA_ILi0EEESW_EEEEENS5_IJNS4_10UnderscoreESZ_SZ_EEEEENS4_23SM90_TMA_LOAD_MULTICASTENS4_14ComposedLayoutINS4_7SwizzleILi2ELi4ELi3EEENS4_18smem_ptr_flag_bitsILi8EEENSU_INS5_IJNSA_ILi8EEESI_EEENS5_IJSI_SC_EEEEEEEvNS4_8identityES12_S1C_vS1D_EENS_8epilogue10collective6detail29Sm90TmaWarpSpecializedAdapterINS1G_15DefaultEpilogueISK_SL_SL_NS1F_6thread17LinearCombinationISK_Li1EffLNS1K_9ScaleType4KindE0ELNS_15FloatRoundStyleE2ESK_EENS1_15EpilogueDefaultEEEEEvvEEEEvNT_6ParamsE:
	.zero		1664


//--------------------- SYMBOLS --------------------------

	.type		.nv.reservedSmem.offset0,@object
	.size		.nv.reservedSmem.offset0,0x4
